//
// Generated by NVIDIA NVVM Compiler
//
// Compiler Build ID: CL-36424714
// Cuda compilation tools, release 13.0, V13.0.88
// Based on NVVM 20.0.0
//

.version 9.0
.target sm_100
.address_size 64

	// .globl	_Z14AppendKernel_1PjS_S_j
.func  (.param .b64 func_retval0) __internal_accurate_pow
(
	.param .b64 __internal_accurate_pow_param_0
)
;

.visible .entry _Z14AppendKernel_1PjS_S_j(
	.param .u64 .ptr .align 1 _Z14AppendKernel_1PjS_S_j_param_0,
	.param .u64 .ptr .align 1 _Z14AppendKernel_1PjS_S_j_param_1,
	.param .u64 .ptr .align 1 _Z14AppendKernel_1PjS_S_j_param_2,
	.param .u32 _Z14AppendKernel_1PjS_S_j_param_3
)
{
	.reg .pred 	%p<2>;
	.reg .b32 	%r<10>;
	.reg .b64 	%rd<11>;

	ld.param.u64 	%rd1, [_Z14AppendKernel_1PjS_S_j_param_0];
	ld.param.u64 	%rd2, [_Z14AppendKernel_1PjS_S_j_param_1];
	ld.param.u64 	%rd3, [_Z14AppendKernel_1PjS_S_j_param_2];
	ld.param.u32 	%r2, [_Z14AppendKernel_1PjS_S_j_param_3];
	mov.u32 	%r3, %ctaid.x;
	shl.b32 	%r4, %r3, 10;
	mov.u32 	%r5, %tid.x;
	or.b32  	%r1, %r4, %r5;
	setp.ge.u32 	%p1, %r1, %r2;
	@%p1 bra 	$L__BB0_2;
	cvta.to.global.u64 	%rd4, %rd2;
	cvta.to.global.u64 	%rd5, %rd3;
	cvta.to.global.u64 	%rd6, %rd1;
	mul.wide.u32 	%rd7, %r1, 4;
	add.s64 	%rd8, %rd4, %rd7;
	ld.global.u32 	%r6, [%rd8];
	shl.b32 	%r7, %r6, 22;
	add.s64 	%rd9, %rd5, %rd7;
	ld.global.u32 	%r8, [%rd9];
	or.b32  	%r9, %r7, %r8;
	add.s64 	%rd10, %rd6, %rd7;
	st.global.u32 	[%rd10], %r9;
$L__BB0_2:
	ret;

}
	// .globl	_Z10ClearArrayPjj
.visible .entry _Z10ClearArrayPjj(
	.param .u64 .ptr .align 1 _Z10ClearArrayPjj_param_0,
	.param .u32 _Z10ClearArrayPjj_param_1
)
{
	.reg .pred 	%p<2>;
	.reg .b32 	%r<7>;
	.reg .b64 	%rd<5>;

	ld.param.u64 	%rd1, [_Z10ClearArrayPjj_param_0];
	ld.param.u32 	%r2, [_Z10ClearArrayPjj_param_1];
	mov.u32 	%r3, %ctaid.x;
	shl.b32 	%r4, %r3, 10;
	mov.u32 	%r5, %tid.x;
	or.b32  	%r1, %r4, %r5;
	setp.ge.u32 	%p1, %r1, %r2;
	@%p1 bra 	$L__BB1_2;
	cvta.to.global.u64 	%rd2, %rd1;
	mul.wide.u32 	%rd3, %r1, 4;
	add.s64 	%rd4, %rd2, %rd3;
	mov.b32 	%r6, 0;
	st.global.u32 	[%rd4], %r6;
$L__BB1_2:
	ret;

}
	// .globl	_Z10MakeFlag_3PjS_j
.visible .entry _Z10MakeFlag_3PjS_j(
	.param .u64 .ptr .align 1 _Z10MakeFlag_3PjS_j_param_0,
	.param .u64 .ptr .align 1 _Z10MakeFlag_3PjS_j_param_1,
	.param .u32 _Z10MakeFlag_3PjS_j_param_2
)
{
	.reg .pred 	%p<2>;
	.reg .b32 	%r<8>;
	.reg .b64 	%rd<9>;

	ld.param.u64 	%rd1, [_Z10MakeFlag_3PjS_j_param_0];
	ld.param.u64 	%rd2, [_Z10MakeFlag_3PjS_j_param_1];
	ld.param.u32 	%r2, [_Z10MakeFlag_3PjS_j_param_2];
	mov.u32 	%r3, %ctaid.x;
	shl.b32 	%r4, %r3, 10;
	mov.u32 	%r5, %tid.x;
	or.b32  	%r1, %r4, %r5;
	setp.ge.u32 	%p1, %r1, %r2;
	@%p1 bra 	$L__BB2_2;
	cvta.to.global.u64 	%rd3, %rd2;
	cvta.to.global.u64 	%rd4, %rd1;
	mul.wide.u32 	%rd5, %r1, 4;
	add.s64 	%rd6, %rd3, %rd5;
	ld.global.u32 	%r6, [%rd6];
	mul.wide.u32 	%rd7, %r6, 4;
	add.s64 	%rd8, %rd4, %rd7;
	mov.b32 	%r7, 1;
	st.global.u32 	[%rd8], %r7;
$L__BB2_2:
	ret;

}
	// .globl	_Z17MakeSucessorArrayPjS_S_jj
.visible .entry _Z17MakeSucessorArrayPjS_S_jj(
	.param .u64 .ptr .align 1 _Z17MakeSucessorArrayPjS_S_jj_param_0,
	.param .u64 .ptr .align 1 _Z17MakeSucessorArrayPjS_S_jj_param_1,
	.param .u64 .ptr .align 1 _Z17MakeSucessorArrayPjS_S_jj_param_2,
	.param .u32 _Z17MakeSucessorArrayPjS_S_jj_param_3,
	.param .u32 _Z17MakeSucessorArrayPjS_S_jj_param_4
)
{
	.reg .pred 	%p<5>;
	.reg .b32 	%r<19>;
	.reg .b64 	%rd<13>;
	.reg .b64 	%fd<9>;

	ld.param.u64 	%rd1, [_Z17MakeSucessorArrayPjS_S_jj_param_0];
	ld.param.u64 	%rd2, [_Z17MakeSucessorArrayPjS_S_jj_param_1];
	ld.param.u64 	%rd3, [_Z17MakeSucessorArrayPjS_S_jj_param_2];
	ld.param.u32 	%r4, [_Z17MakeSucessorArrayPjS_S_jj_param_3];
	ld.param.u32 	%r18, [_Z17MakeSucessorArrayPjS_S_jj_param_4];
	mov.u32 	%r6, %ctaid.x;
	shl.b32 	%r7, %r6, 10;
	mov.u32 	%r8, %tid.x;
	or.b32  	%r1, %r7, %r8;
	setp.ge.u32 	%p1, %r1, %r4;
	@%p1 bra 	$L__BB3_4;
	add.s32 	%r9, %r4, -1;
	setp.ge.u32 	%p2, %r1, %r9;
	@%p2 bra 	$L__BB3_3;
	cvta.to.global.u64 	%rd4, %rd2;
	mul.wide.u32 	%rd5, %r1, 4;
	add.s64 	%rd6, %rd4, %rd5;
	ld.global.u32 	%r18, [%rd6+4];
$L__BB3_3:
	add.s32 	%r10, %r18, -1;
	mov.f64 	%fd1, 0d4000000000000000;
	{
	.reg .b32 %temp; 
	mov.b64 	{%temp, %r11}, %fd1;
	}
	mov.f64 	%fd2, 0d4036000000000000;
	{
	.reg .b32 %temp; 
	mov.b64 	{%temp, %r12}, %fd2;
	}
	and.b32  	%r14, %r12, 2146435072;
	setp.eq.s32 	%p3, %r14, 1075838976;
	{ // callseq 0, 0
	.param .b64 param0;
	st.param.f64 	[param0], 0d4036000000000000;
	.param .b64 retval0;
	call.uni (retval0), 
	__internal_accurate_pow, 
	(
	param0
	);
	ld.param.f64 	%fd3, [retval0];
	} // callseq 0
	setp.lt.s32 	%p4, %r11, 0;
	neg.f64 	%fd5, %fd3;
	selp.f64 	%fd6, %fd5, %fd3, %p3;
	selp.f64 	%fd7, %fd6, %fd3, %p4;
	add.f64 	%fd8, %fd7, 0dBFF0000000000000;
	cvt.rzi.u32.f64 	%r15, %fd8;
	cvta.to.global.u64 	%rd7, %rd3;
	mul.wide.u32 	%rd8, %r10, 4;
	add.s64 	%rd9, %rd7, %rd8;
	ld.global.u32 	%r16, [%rd9];
	and.b32  	%r17, %r15, %r16;
	cvta.to.global.u64 	%rd10, %rd1;
	mul.wide.u32 	%rd11, %r1, 4;
	add.s64 	%rd12, %rd10, %rd11;
	st.global.u32 	[%rd12], %r17;
$L__BB3_4:
	ret;

}
	// .globl	_Z12RemoveCyclesPjj
.visible .entry _Z12RemoveCyclesPjj(
	.param .u64 .ptr .align 1 _Z12RemoveCyclesPjj_param_0,
	.param .u32 _Z12RemoveCyclesPjj_param_1
)
{
	.reg .pred 	%p<4>;
	.reg .b32 	%r<8>;
	.reg .b64 	%rd<7>;

	ld.param.u64 	%rd3, [_Z12RemoveCyclesPjj_param_0];
	ld.param.u32 	%r3, [_Z12RemoveCyclesPjj_param_1];
	mov.u32 	%r4, %ctaid.x;
	shl.b32 	%r5, %r4, 10;
	mov.u32 	%r6, %tid.x;
	or.b32  	%r1, %r5, %r6;
	setp.ge.u32 	%p1, %r1, %r3;
	@%p1 bra 	$L__BB4_5;
	cvta.to.global.u64 	%rd4, %rd3;
	mul.wide.u32 	%rd5, %r1, 4;
	add.s64 	%rd1, %rd4, %rd5;
	ld.global.u32 	%r2, [%rd1];
	mul.wide.u32 	%rd6, %r2, 4;
	add.s64 	%rd2, %rd4, %rd6;
	ld.global.u32 	%r7, [%rd2];
	setp.ne.s32 	%p2, %r1, %r7;
	@%p2 bra 	$L__BB4_5;
	setp.ge.u32 	%p3, %r1, %r2;
	@%p3 bra 	$L__BB4_4;
	st.global.u32 	[%rd1], %r1;
	bra.uni 	$L__BB4_5;
$L__BB4_4:
	st.global.u32 	[%rd2], %r2;
$L__BB4_5:
	ret;

}
	// .globl	_Z10SuccToCopyPjS_j
.visible .entry _Z10SuccToCopyPjS_j(
	.param .u64 .ptr .align 1 _Z10SuccToCopyPjS_j_param_0,
	.param .u64 .ptr .align 1 _Z10SuccToCopyPjS_j_param_1,
	.param .u32 _Z10SuccToCopyPjS_j_param_2
)
{
	.reg .pred 	%p<2>;
	.reg .b32 	%r<7>;
	.reg .b64 	%rd<8>;

	ld.param.u64 	%rd1, [_Z10SuccToCopyPjS_j_param_0];
	ld.param.u64 	%rd2, [_Z10SuccToCopyPjS_j_param_1];
	ld.param.u32 	%r2, [_Z10SuccToCopyPjS_j_param_2];
	mov.u32 	%r3, %ctaid.x;
	shl.b32 	%r4, %r3, 10;
	mov.u32 	%r5, %tid.x;
	or.b32  	%r1, %r4, %r5;
	setp.ge.u32 	%p1, %r1, %r2;
	@%p1 bra 	$L__BB5_2;
	cvta.to.global.u64 	%rd3, %rd1;
	cvta.to.global.u64 	%rd4, %rd2;
	mul.wide.u32 	%rd5, %r1, 4;
	add.s64 	%rd6, %rd3, %rd5;
	ld.global.u32 	%r6, [%rd6];
	add.s64 	%rd7, %rd4, %rd5;
	st.global.u32 	[%rd7], %r6;
$L__BB5_2:
	ret;

}
	// .globl	_Z25PropagateRepresentativeIDPjS_Pbj
.visible .entry _Z25PropagateRepresentativeIDPjS_Pbj(
	.param .u64 .ptr .align 1 _Z25PropagateRepresentativeIDPjS_Pbj_param_0,
	.param .u64 .ptr .align 1 _Z25PropagateRepresentativeIDPjS_Pbj_param_1,
	.param .u64 .ptr .align 1 _Z25PropagateRepresentativeIDPjS_Pbj_param_2,
	.param .u32 _Z25PropagateRepresentativeIDPjS_Pbj_param_3
)
{
	.reg .pred 	%p<3>;
	.reg .b16 	%rs<2>;
	.reg .b32 	%r<8>;
	.reg .b64 	%rd<13>;

	ld.param.u64 	%rd1, [_Z25PropagateRepresentativeIDPjS_Pbj_param_0];
	ld.param.u64 	%rd2, [_Z25PropagateRepresentativeIDPjS_Pbj_param_1];
	ld.param.u64 	%rd3, [_Z25PropagateRepresentativeIDPjS_Pbj_param_2];
	ld.param.u32 	%r3, [_Z25PropagateRepresentativeIDPjS_Pbj_param_3];
	mov.u32 	%r4, %ctaid.x;
	shl.b32 	%r5, %r4, 10;
	mov.u32 	%r6, %tid.x;
	or.b32  	%r1, %r5, %r6;
	setp.ge.u32 	%p1, %r1, %r3;
	@%p1 bra 	$L__BB6_3;
	cvta.to.global.u64 	%rd4, %rd1;
	mul.wide.u32 	%rd5, %r1, 4;
	add.s64 	%rd6, %rd4, %rd5;
	ld.global.u32 	%r7, [%rd6];
	mul.wide.u32 	%rd7, %r7, 4;
	add.s64 	%rd8, %rd4, %rd7;
	ld.global.u32 	%r2, [%rd8];
	setp.eq.s32 	%p2, %r7, %r2;
	@%p2 bra 	$L__BB6_3;
	cvta.to.global.u64 	%rd9, %rd2;
	add.s64 	%rd11, %rd9, %rd5;
	st.global.u32 	[%rd11], %r2;
	cvta.to.global.u64 	%rd12, %rd3;
	mov.b16 	%rs1, 1;
	st.global.u8 	[%rd12], %rs1;
$L__BB6_3:
	ret;

}
	// .globl	_Z10CopyToSuccPjS_j
.visible .entry _Z10CopyToSuccPjS_j(
	.param .u64 .ptr .align 1 _Z10CopyToSuccPjS_j_param_0,
	.param .u64 .ptr .align 1 _Z10CopyToSuccPjS_j_param_1,
	.param .u32 _Z10CopyToSuccPjS_j_param_2
)
{
	.reg .pred 	%p<2>;
	.reg .b32 	%r<7>;
	.reg .b64 	%rd<8>;

	ld.param.u64 	%rd1, [_Z10CopyToSuccPjS_j_param_0];
	ld.param.u64 	%rd2, [_Z10CopyToSuccPjS_j_param_1];
	ld.param.u32 	%r2, [_Z10CopyToSuccPjS_j_param_2];
	mov.u32 	%r3, %ctaid.x;
	shl.b32 	%r4, %r3, 10;
	mov.u32 	%r5, %tid.x;
	or.b32  	%r1, %r4, %r5;
	setp.ge.u32 	%p1, %r1, %r2;
	@%p1 bra 	$L__BB7_2;
	cvta.to.global.u64 	%rd3, %rd2;
	cvta.to.global.u64 	%rd4, %rd1;
	mul.wide.u32 	%rd5, %r1, 4;
	add.s64 	%rd6, %rd3, %rd5;
	ld.global.u32 	%r6, [%rd6];
	add.s64 	%rd7, %rd4, %rd5;
	st.global.u32 	[%rd7], %r6;
$L__BB7_2:
	ret;

}
	// .globl	_Z23AppendVertexIDsForSplitPyPjj
.visible .entry _Z23AppendVertexIDsForSplitPyPjj(
	.param .u64 .ptr .align 1 _Z23AppendVertexIDsForSplitPyPjj_param_0,
	.param .u64 .ptr .align 1 _Z23AppendVertexIDsForSplitPyPjj_param_1,
	.param .u32 _Z23AppendVertexIDsForSplitPyPjj_param_2
)
{
	.reg .pred 	%p<2>;
	.reg .b32 	%r<6>;
	.reg .b64 	%rd<13>;

	ld.param.u64 	%rd1, [_Z23AppendVertexIDsForSplitPyPjj_param_0];
	ld.param.u64 	%rd2, [_Z23AppendVertexIDsForSplitPyPjj_param_1];
	ld.param.u32 	%r2, [_Z23AppendVertexIDsForSplitPyPjj_param_2];
	mov.u32 	%r3, %ctaid.x;
	shl.b32 	%r4, %r3, 10;
	mov.u32 	%r5, %tid.x;
	or.b32  	%r1, %r4, %r5;
	setp.ge.u32 	%p1, %r1, %r2;
	@%p1 bra 	$L__BB8_2;
	cvta.to.global.u64 	%rd3, %rd2;
	cvta.to.global.u64 	%rd4, %rd1;
	cvt.u64.u32 	%rd5, %r1;
	mul.wide.u32 	%rd6, %r1, 4;
	add.s64 	%rd7, %rd3, %rd6;
	ld.global.u32 	%rd8, [%rd7];
	shl.b64 	%rd9, %rd8, 32;
	or.b64  	%rd10, %rd9, %rd5;
	mul.wide.u32 	%rd11, %r1, 8;
	add.s64 	%rd12, %rd4, %rd11;
	st.global.u64 	[%rd12], %rd10;
$L__BB8_2:
	ret;

}
	// .globl	_Z26MakeSuperVertexIDPerVertexPjPyS_j
.visible .entry _Z26MakeSuperVertexIDPerVertexPjPyS_j(
	.param .u64 .ptr .align 1 _Z26MakeSuperVertexIDPerVertexPjPyS_j_param_0,
	.param .u64 .ptr .align 1 _Z26MakeSuperVertexIDPerVertexPjPyS_j_param_1,
	.param .u64 .ptr .align 1 _Z26MakeSuperVertexIDPerVertexPjPyS_j_param_2,
	.param .u32 _Z26MakeSuperVertexIDPerVertexPjPyS_j_param_3
)
{
	.reg .pred 	%p<4>;
	.reg .b32 	%r<11>;
	.reg .b64 	%rd<16>;
	.reg .b64 	%fd<9>;

	ld.param.u64 	%rd1, [_Z26MakeSuperVertexIDPerVertexPjPyS_j_param_0];
	ld.param.u64 	%rd2, [_Z26MakeSuperVertexIDPerVertexPjPyS_j_param_1];
	ld.param.u64 	%rd3, [_Z26MakeSuperVertexIDPerVertexPjPyS_j_param_2];
	ld.param.u32 	%r2, [_Z26MakeSuperVertexIDPerVertexPjPyS_j_param_3];
	mov.u32 	%r3, %ctaid.x;
	shl.b32 	%r4, %r3, 10;
	mov.u32 	%r5, %tid.x;
	or.b32  	%r1, %r4, %r5;
	setp.ge.u32 	%p1, %r1, %r2;
	@%p1 bra 	$L__BB9_2;
	cvta.to.global.u64 	%rd4, %rd2;
	cvta.to.global.u64 	%rd5, %rd1;
	cvta.to.global.u64 	%rd6, %rd3;
	mov.f64 	%fd1, 0d4000000000000000;
	{
	.reg .b32 %temp; 
	mov.b64 	{%temp, %r6}, %fd1;
	}
	mov.f64 	%fd2, 0d4040000000000000;
	{
	.reg .b32 %temp; 
	mov.b64 	{%temp, %r7}, %fd2;
	}
	and.b32  	%r9, %r7, 2146435072;
	setp.eq.s32 	%p2, %r9, 1070596096;
	{ // callseq 1, 0
	.param .b64 param0;
	st.param.f64 	[param0], 0d4040000000000000;
	.param .b64 retval0;
	call.uni (retval0), 
	__internal_accurate_pow, 
	(
	param0
	);
	ld.param.f64 	%fd3, [retval0];
	} // callseq 1
	setp.lt.s32 	%p3, %r6, 0;
	neg.f64 	%fd5, %fd3;
	selp.f64 	%fd6, %fd5, %fd3, %p2;
	selp.f64 	%fd7, %fd6, %fd3, %p3;
	add.f64 	%fd8, %fd7, 0dBFF0000000000000;
	cvt.rzi.u64.f64 	%rd7, %fd8;
	mul.wide.u32 	%rd8, %r1, 8;
	add.s64 	%rd9, %rd4, %rd8;
	ld.global.u64 	%rd10, [%rd9];
	and.b64  	%rd11, %rd7, %rd10;
	mul.wide.u32 	%rd12, %r1, 4;
	add.s64 	%rd13, %rd5, %rd12;
	ld.global.u32 	%r10, [%rd13];
	shl.b64 	%rd14, %rd11, 2;
	add.s64 	%rd15, %rd6, %rd14;
	st.global.u32 	[%rd15], %r10;
$L__BB9_2:
	ret;

}
	// .globl	_Z26CopySuperVertexIDPerVertexPjS_j
.visible .entry _Z26CopySuperVertexIDPerVertexPjS_j(
	.param .u64 .ptr .align 1 _Z26CopySuperVertexIDPerVertexPjS_j_param_0,
	.param .u64 .ptr .align 1 _Z26CopySuperVertexIDPerVertexPjS_j_param_1,
	.param .u32 _Z26CopySuperVertexIDPerVertexPjS_j_param_2
)
{
	.reg .pred 	%p<2>;
	.reg .b32 	%r<7>;
	.reg .b64 	%rd<8>;

	ld.param.u64 	%rd1, [_Z26CopySuperVertexIDPerVertexPjS_j_param_0];
	ld.param.u64 	%rd2, [_Z26CopySuperVertexIDPerVertexPjS_j_param_1];
	ld.param.u32 	%r2, [_Z26CopySuperVertexIDPerVertexPjS_j_param_2];
	mov.u32 	%r3, %ctaid.x;
	shl.b32 	%r4, %r3, 10;
	mov.u32 	%r5, %tid.x;
	or.b32  	%r1, %r4, %r5;
	setp.ge.u32 	%p1, %r1, %r2;
	@%p1 bra 	$L__BB10_2;
	cvta.to.global.u64 	%rd3, %rd2;
	cvta.to.global.u64 	%rd4, %rd1;
	mul.wide.u32 	%rd5, %r1, 4;
	add.s64 	%rd6, %rd3, %rd5;
	ld.global.u32 	%r6, [%rd6];
	add.s64 	%rd7, %rd4, %rd5;
	st.global.u32 	[%rd7], %r6;
$L__BB10_2:
	ret;

}
	// .globl	_Z15MakeFlagForScanPjPyj
.visible .entry _Z15MakeFlagForScanPjPyj(
	.param .u64 .ptr .align 1 _Z15MakeFlagForScanPjPyj_param_0,
	.param .u64 .ptr .align 1 _Z15MakeFlagForScanPjPyj_param_1,
	.param .u32 _Z15MakeFlagForScanPjPyj_param_2
)
{
	.reg .pred 	%p<5>;
	.reg .b32 	%r<8>;
	.reg .b64 	%rd<14>;

	ld.param.u64 	%rd1, [_Z15MakeFlagForScanPjPyj_param_0];
	ld.param.u64 	%rd2, [_Z15MakeFlagForScanPjPyj_param_1];
	ld.param.u32 	%r2, [_Z15MakeFlagForScanPjPyj_param_2];
	mov.u32 	%r3, %ctaid.x;
	shl.b32 	%r4, %r3, 10;
	mov.u32 	%r5, %tid.x;
	or.b32  	%r1, %r4, %r5;
	setp.ge.u32 	%p1, %r1, %r2;
	setp.eq.s32 	%p2, %r1, 0;
	or.pred  	%p3, %p2, %p1;
	@%p3 bra 	$L__BB11_3;
	cvta.to.global.u64 	%rd3, %rd2;
	add.s32 	%r6, %r1, -1;
	mul.wide.u32 	%rd4, %r6, 8;
	add.s64 	%rd5, %rd3, %rd4;
	ld.global.u64 	%rd6, [%rd5];
	mul.wide.u32 	%rd7, %r1, 8;
	add.s64 	%rd8, %rd3, %rd7;
	ld.global.u64 	%rd9, [%rd8];
	xor.b64  	%rd10, %rd9, %rd6;
	setp.lt.u64 	%p4, %rd10, 4294967296;
	@%p4 bra 	$L__BB11_3;
	cvta.to.global.u64 	%rd11, %rd1;
	mul.wide.u32 	%rd12, %r1, 4;
	add.s64 	%rd13, %rd11, %rd12;
	mov.b32 	%r7, 1;
	st.global.u32 	[%rd13], %r7;
$L__BB11_3:
	ret;

}
	// .globl	_Z15MakeFlagForUIdsPjS_j
.visible .entry _Z15MakeFlagForUIdsPjS_j(
	.param .u64 .ptr .align 1 _Z15MakeFlagForUIdsPjS_j_param_0,
	.param .u64 .ptr .align 1 _Z15MakeFlagForUIdsPjS_j_param_1,
	.param .u32 _Z15MakeFlagForUIdsPjS_j_param_2
)
{
	.reg .pred 	%p<4>;
	.reg .b32 	%r<8>;
	.reg .b64 	%rd<9>;

	ld.param.u64 	%rd1, [_Z15MakeFlagForUIdsPjS_j_param_0];
	ld.param.u64 	%rd2, [_Z15MakeFlagForUIdsPjS_j_param_1];
	ld.param.u32 	%r2, [_Z15MakeFlagForUIdsPjS_j_param_2];
	mov.u32 	%r3, %ctaid.x;
	shl.b32 	%r4, %r3, 10;
	mov.u32 	%r5, %tid.x;
	or.b32  	%r1, %r4, %r5;
	setp.ge.u32 	%p1, %r1, %r2;
	setp.eq.s32 	%p2, %r1, 0;
	or.pred  	%p3, %p2, %p1;
	@%p3 bra 	$L__BB12_2;
	cvta.to.global.u64 	%rd3, %rd2;
	cvta.to.global.u64 	%rd4, %rd1;
	mul.wide.u32 	%rd5, %r1, 4;
	add.s64 	%rd6, %rd3, %rd5;
	ld.global.u32 	%r6, [%rd6];
	mul.wide.u32 	%rd7, %r6, 4;
	add.s64 	%rd8, %rd4, %rd7;
	mov.b32 	%r7, 1;
	st.global.u32 	[%rd8], %r7;
$L__BB12_2:
	ret;

}
	// .globl	_Z13CopyEdgeArrayPjS_j
.visible .entry _Z13CopyEdgeArrayPjS_j(
	.param .u64 .ptr .align 1 _Z13CopyEdgeArrayPjS_j_param_0,
	.param .u64 .ptr .align 1 _Z13CopyEdgeArrayPjS_j_param_1,
	.param .u32 _Z13CopyEdgeArrayPjS_j_param_2
)
{
	.reg .pred 	%p<2>;
	.reg .b32 	%r<7>;
	.reg .b64 	%rd<8>;

	ld.param.u64 	%rd1, [_Z13CopyEdgeArrayPjS_j_param_0];
	ld.param.u64 	%rd2, [_Z13CopyEdgeArrayPjS_j_param_1];
	ld.param.u32 	%r2, [_Z13CopyEdgeArrayPjS_j_param_2];
	mov.u32 	%r3, %ctaid.x;
	shl.b32 	%r4, %r3, 10;
	mov.u32 	%r5, %tid.x;
	or.b32  	%r1, %r4, %r5;
	setp.ge.u32 	%p1, %r1, %r2;
	@%p1 bra 	$L__BB13_2;
	cvta.to.global.u64 	%rd3, %rd1;
	cvta.to.global.u64 	%rd4, %rd2;
	mul.wide.u32 	%rd5, %r1, 4;
	add.s64 	%rd6, %rd3, %rd5;
	ld.global.u32 	%r6, [%rd6];
	add.s64 	%rd7, %rd4, %rd5;
	st.global.u32 	[%rd7], %r6;
$L__BB13_2:
	ret;

}
	// .globl	_Z15RemoveSelfEdgesPjS_S_S_j
.visible .entry _Z15RemoveSelfEdgesPjS_S_S_j(
	.param .u64 .ptr .align 1 _Z15RemoveSelfEdgesPjS_S_S_j_param_0,
	.param .u64 .ptr .align 1 _Z15RemoveSelfEdgesPjS_S_S_j_param_1,
	.param .u64 .ptr .align 1 _Z15RemoveSelfEdgesPjS_S_S_j_param_2,
	.param .u64 .ptr .align 1 _Z15RemoveSelfEdgesPjS_S_S_j_param_3,
	.param .u32 _Z15RemoveSelfEdgesPjS_S_S_j_param_4
)
{
	.reg .pred 	%p<3>;
	.reg .b32 	%r<11>;
	.reg .b64 	%rd<18>;

	ld.param.u64 	%rd1, [_Z15RemoveSelfEdgesPjS_S_S_j_param_0];
	ld.param.u64 	%rd2, [_Z15RemoveSelfEdgesPjS_S_S_j_param_1];
	ld.param.u64 	%rd3, [_Z15RemoveSelfEdgesPjS_S_S_j_param_2];
	ld.param.u64 	%rd4, [_Z15RemoveSelfEdgesPjS_S_S_j_param_3];
	ld.param.u32 	%r2, [_Z15RemoveSelfEdgesPjS_S_S_j_param_4];
	mov.u32 	%r3, %ctaid.x;
	shl.b32 	%r4, %r3, 10;
	mov.u32 	%r5, %tid.x;
	or.b32  	%r1, %r4, %r5;
	setp.ge.u32 	%p1, %r1, %r2;
	@%p1 bra 	$L__BB14_3;
	cvta.to.global.u64 	%rd5, %rd2;
	cvta.to.global.u64 	%rd6, %rd1;
	cvta.to.global.u64 	%rd7, %rd3;
	mul.wide.u32 	%rd8, %r1, 4;
	add.s64 	%rd9, %rd5, %rd8;
	ld.global.u32 	%r6, [%rd9];
	add.s64 	%rd10, %rd6, %rd8;
	ld.global.u32 	%r7, [%rd10];
	mul.wide.u32 	%rd11, %r6, 4;
	add.s64 	%rd12, %rd7, %rd11;
	ld.global.u32 	%r8, [%rd12];
	mul.wide.u32 	%rd13, %r7, 4;
	add.s64 	%rd14, %rd7, %rd13;
	ld.global.u32 	%r9, [%rd14];
	setp.ne.s32 	%p2, %r8, %r9;
	@%p2 bra 	$L__BB14_3;
	cvta.to.global.u64 	%rd15, %rd4;
	add.s64 	%rd17, %rd15, %rd8;
	mov.b32 	%r10, 10000000;
	st.global.u32 	[%rd17], %r10;
$L__BB14_3:
	ret;

}
	// .globl	_Z17CopyEdgeArrayBackPjS_j
.visible .entry _Z17CopyEdgeArrayBackPjS_j(
	.param .u64 .ptr .align 1 _Z17CopyEdgeArrayBackPjS_j_param_0,
	.param .u64 .ptr .align 1 _Z17CopyEdgeArrayBackPjS_j_param_1,
	.param .u32 _Z17CopyEdgeArrayBackPjS_j_param_2
)
{
	.reg .pred 	%p<2>;
	.reg .b32 	%r<7>;
	.reg .b64 	%rd<8>;

	ld.param.u64 	%rd1, [_Z17CopyEdgeArrayBackPjS_j_param_0];
	ld.param.u64 	%rd2, [_Z17CopyEdgeArrayBackPjS_j_param_1];
	ld.param.u32 	%r2, [_Z17CopyEdgeArrayBackPjS_j_param_2];
	mov.u32 	%r3, %ctaid.x;
	shl.b32 	%r4, %r3, 10;
	mov.u32 	%r5, %tid.x;
	or.b32  	%r1, %r4, %r5;
	setp.ge.u32 	%p1, %r1, %r2;
	@%p1 bra 	$L__BB15_2;
	cvta.to.global.u64 	%rd3, %rd2;
	cvta.to.global.u64 	%rd4, %rd1;
	mul.wide.u32 	%rd5, %r1, 4;
	add.s64 	%rd6, %rd3, %rd5;
	ld.global.u32 	%r6, [%rd6];
	add.s64 	%rd7, %rd4, %rd5;
	st.global.u32 	[%rd7], %r6;
$L__BB15_2:
	ret;

}
	// .globl	_Z29AppendForDuplicateEdgeRemovalPyPjS0_S0_S0_j
.visible .entry _Z29AppendForDuplicateEdgeRemovalPyPjS0_S0_S0_j(
	.param .u64 .ptr .align 1 _Z29AppendForDuplicateEdgeRemovalPyPjS0_S0_S0_j_param_0,
	.param .u64 .ptr .align 1 _Z29AppendForDuplicateEdgeRemovalPyPjS0_S0_S0_j_param_1,
	.param .u64 .ptr .align 1 _Z29AppendForDuplicateEdgeRemovalPyPjS0_S0_S0_j_param_2,
	.param .u64 .ptr .align 1 _Z29AppendForDuplicateEdgeRemovalPyPjS0_S0_S0_j_param_3,
	.param .u64 .ptr .align 1 _Z29AppendForDuplicateEdgeRemovalPyPjS0_S0_S0_j_param_4,
	.param .u32 _Z29AppendForDuplicateEdgeRemovalPyPjS0_S0_S0_j_param_5
)
{
	.reg .pred 	%p<5>;
	.reg .b32 	%r<10>;
	.reg .b64 	%rd<31>;

	ld.param.u64 	%rd3, [_Z29AppendForDuplicateEdgeRemovalPyPjS0_S0_S0_j_param_0];
	ld.param.u64 	%rd4, [_Z29AppendForDuplicateEdgeRemovalPyPjS0_S0_S0_j_param_1];
	ld.param.u64 	%rd5, [_Z29AppendForDuplicateEdgeRemovalPyPjS0_S0_S0_j_param_2];
	ld.param.u64 	%rd6, [_Z29AppendForDuplicateEdgeRemovalPyPjS0_S0_S0_j_param_3];
	ld.param.u64 	%rd7, [_Z29AppendForDuplicateEdgeRemovalPyPjS0_S0_S0_j_param_4];
	ld.param.u32 	%r4, [_Z29AppendForDuplicateEdgeRemovalPyPjS0_S0_S0_j_param_5];
	mov.u32 	%r5, %ctaid.x;
	shl.b32 	%r6, %r5, 10;
	mov.u32 	%r7, %tid.x;
	or.b32  	%r1, %r6, %r7;
	setp.ge.u32 	%p1, %r1, %r4;
	@%p1 bra 	$L__BB16_4;
	cvta.to.global.u64 	%rd9, %rd5;
	cvta.to.global.u64 	%rd10, %rd4;
	mul.wide.u32 	%rd11, %r1, 4;
	add.s64 	%rd12, %rd9, %rd11;
	ld.global.u32 	%r8, [%rd12];
	add.s64 	%rd13, %rd10, %rd11;
	ld.global.u32 	%r3, [%rd13];
	setp.eq.s32 	%p2, %r3, 10000000;
	setp.eq.s32 	%p3, %r8, 10000000;
	or.pred  	%p4, %p2, %p3;
	mov.b64 	%rd30, -7451627140589551616;
	@%p4 bra 	$L__BB16_3;
	cvta.to.global.u64 	%rd14, %rd7;
	mul.wide.u32 	%rd15, %r8, 4;
	add.s64 	%rd16, %rd14, %rd15;
	mul.wide.u32 	%rd17, %r3, 4;
	add.s64 	%rd18, %rd14, %rd17;
	ld.global.u32 	%r9, [%rd18];
	ld.global.u32 	%rd19, [%rd16];
	shl.b64 	%rd20, %rd19, 40;
	mul.wide.u32 	%rd21, %r9, 65536;
	or.b64  	%rd30, %rd21, %rd20;
$L__BB16_3:
	cvta.to.global.u64 	%rd22, %rd6;
	add.s64 	%rd24, %rd22, %rd11;
	ld.global.u32 	%rd25, [%rd24];
	or.b64  	%rd26, %rd30, %rd25;
	cvta.to.global.u64 	%rd27, %rd3;
	mul.wide.u32 	%rd28, %r1, 8;
	add.s64 	%rd29, %rd27, %rd28;
	st.global.u64 	[%rd29], %rd26;
$L__BB16_4:
	ret;

}
	// .globl	_Z11MarkEdgesUVPjPyS_j
.visible .entry _Z11MarkEdgesUVPjPyS_j(
	.param .u64 .ptr .align 1 _Z11MarkEdgesUVPjPyS_j_param_0,
	.param .u64 .ptr .align 1 _Z11MarkEdgesUVPjPyS_j_param_1,
	.param .u64 .ptr .align 1 _Z11MarkEdgesUVPjPyS_j_param_2,
	.param .u32 _Z11MarkEdgesUVPjPyS_j_param_3
)
{
	.reg .pred 	%p<5>;
	.reg .b32 	%r<10>;
	.reg .b64 	%rd<17>;

	ld.param.u64 	%rd5, [_Z11MarkEdgesUVPjPyS_j_param_0];
	ld.param.u64 	%rd3, [_Z11MarkEdgesUVPjPyS_j_param_1];
	ld.param.u64 	%rd4, [_Z11MarkEdgesUVPjPyS_j_param_2];
	ld.param.u32 	%r2, [_Z11MarkEdgesUVPjPyS_j_param_3];
	cvta.to.global.u64 	%rd1, %rd5;
	mov.u32 	%r3, %ctaid.x;
	shl.b32 	%r4, %r3, 10;
	mov.u32 	%r5, %tid.x;
	or.b32  	%r1, %r4, %r5;
	setp.ge.u32 	%p1, %r1, %r2;
	@%p1 bra 	$L__BB17_7;
	setp.eq.s32 	%p2, %r1, 0;
	@%p2 bra 	$L__BB17_6;
	cvta.to.global.u64 	%rd6, %rd3;
	mul.wide.u32 	%rd7, %r1, 8;
	add.s64 	%rd8, %rd6, %rd7;
	ld.global.u64 	%rd9, [%rd8];
	shr.u64 	%rd2, %rd9, 16;
	add.s32 	%r6, %r1, -1;
	mul.wide.u32 	%rd10, %r6, 8;
	add.s64 	%rd11, %rd6, %rd10;
	ld.global.u64 	%rd12, [%rd11];
	shr.u64 	%rd13, %rd12, 16;
	setp.le.u64 	%p3, %rd2, %rd13;
	@%p3 bra 	$L__BB17_4;
	mul.wide.u32 	%rd14, %r1, 4;
	add.s64 	%rd15, %rd1, %rd14;
	mov.b32 	%r7, 1;
	st.global.u32 	[%rd15], %r7;
$L__BB17_4:
	setp.ne.s64 	%p4, %rd2, 167772170000000;
	@%p4 bra 	$L__BB17_7;
	cvta.to.global.u64 	%rd16, %rd4;
	atom.global.min.u32 	%r8, [%rd16], %r1;
	bra.uni 	$L__BB17_7;
$L__BB17_6:
	mov.b32 	%r9, 1;
	st.global.u32 	[%rd1], %r9;
$L__BB17_7:
	ret;

}
	// .globl	_Z15CompactEdgeListPjS_S_S_PyS_S_S_S_
.visible .entry _Z15CompactEdgeListPjS_S_S_PyS_S_S_S_(
	.param .u64 .ptr .align 1 _Z15CompactEdgeListPjS_S_S_PyS_S_S_S__param_0,
	.param .u64 .ptr .align 1 _Z15CompactEdgeListPjS_S_S_PyS_S_S_S__param_1,
	.param .u64 .ptr .align 1 _Z15CompactEdgeListPjS_S_S_PyS_S_S_S__param_2,
	.param .u64 .ptr .align 1 _Z15CompactEdgeListPjS_S_S_PyS_S_S_S__param_3,
	.param .u64 .ptr .align 1 _Z15CompactEdgeListPjS_S_S_PyS_S_S_S__param_4,
	.param .u64 .ptr .align 1 _Z15CompactEdgeListPjS_S_S_PyS_S_S_S__param_5,
	.param .u64 .ptr .align 1 _Z15CompactEdgeListPjS_S_S_PyS_S_S_S__param_6,
	.param .u64 .ptr .align 1 _Z15CompactEdgeListPjS_S_S_PyS_S_S_S__param_7,
	.param .u64 .ptr .align 1 _Z15CompactEdgeListPjS_S_S_PyS_S_S_S__param_8
)
{
	.reg .pred 	%p<9>;
	.reg .b32 	%r<20>;
	.reg .b64 	%rd<37>;
	.reg .b64 	%fd<16>;

	ld.param.u64 	%rd5, [_Z15CompactEdgeListPjS_S_S_PyS_S_S_S__param_0];
	ld.param.u64 	%rd6, [_Z15CompactEdgeListPjS_S_S_PyS_S_S_S__param_1];
	ld.param.u64 	%rd7, [_Z15CompactEdgeListPjS_S_S_PyS_S_S_S__param_2];
	ld.param.u64 	%rd8, [_Z15CompactEdgeListPjS_S_S_PyS_S_S_S__param_3];
	ld.param.u64 	%rd9, [_Z15CompactEdgeListPjS_S_S_PyS_S_S_S__param_4];
	ld.param.u64 	%rd10, [_Z15CompactEdgeListPjS_S_S_PyS_S_S_S__param_5];
	ld.param.u64 	%rd13, [_Z15CompactEdgeListPjS_S_S_PyS_S_S_S__param_6];
	ld.param.u64 	%rd11, [_Z15CompactEdgeListPjS_S_S_PyS_S_S_S__param_7];
	ld.param.u64 	%rd12, [_Z15CompactEdgeListPjS_S_S_PyS_S_S_S__param_8];
	cvta.to.global.u64 	%rd14, %rd13;
	mov.u32 	%r2, %ctaid.x;
	shl.b32 	%r3, %r2, 10;
	mov.u32 	%r4, %tid.x;
	or.b32  	%r1, %r3, %r4;
	ld.global.u32 	%r5, [%rd14];
	setp.ge.u32 	%p1, %r1, %r5;
	@%p1 bra 	$L__BB18_4;
	cvta.to.global.u64 	%rd15, %rd8;
	mul.wide.u32 	%rd16, %r1, 4;
	add.s64 	%rd17, %rd15, %rd16;
	ld.global.u32 	%r6, [%rd17];
	setp.ne.s32 	%p2, %r6, 1;
	@%p2 bra 	$L__BB18_4;
	cvta.to.global.u64 	%rd18, %rd9;
	mul.wide.u32 	%rd19, %r1, 8;
	add.s64 	%rd20, %rd18, %rd19;
	ld.global.u64 	%rd21, [%rd20];
	cvta.to.global.u64 	%rd22, %rd7;
	add.s64 	%rd1, %rd22, %rd16;
	mov.f64 	%fd1, 0d4000000000000000;
	{
	.reg .b32 %temp; 
	mov.b64 	{%temp, %r7}, %fd1;
	}
	mov.f64 	%fd2, 0d4030000000000000;
	{
	.reg .b32 %temp; 
	mov.b64 	{%temp, %r8}, %fd2;
	}
	and.b32  	%r10, %r8, 2146435072;
	setp.eq.s32 	%p3, %r10, 1072693248;
	{ // callseq 2, 0
	.param .b64 param0;
	st.param.f64 	[param0], 0d4030000000000000;
	.param .b64 retval0;
	call.uni (retval0), 
	__internal_accurate_pow, 
	(
	param0
	);
	ld.param.f64 	%fd3, [retval0];
	} // callseq 2
	setp.lt.s32 	%p4, %r7, 0;
	neg.f64 	%fd5, %fd3;
	selp.f64 	%fd6, %fd5, %fd3, %p3;
	selp.f64 	%fd7, %fd6, %fd3, %p4;
	add.f64 	%fd8, %fd7, 0dBFF0000000000000;
	cvt.rzi.u64.f64 	%rd24, %fd8;
	and.b64  	%rd2, %rd24, %rd21;
	shr.u64 	%rd25, %rd21, 16;
	mov.f64 	%fd9, 0d4038000000000000;
	{
	.reg .b32 %temp; 
	mov.b64 	{%temp, %r11}, %fd9;
	}
	and.b32  	%r13, %r11, 2146435072;
	setp.eq.s32 	%p5, %r13, 1073741824;
	{ // callseq 3, 0
	.param .b64 param0;
	st.param.f64 	[param0], 0d4038000000000000;
	.param .b64 retval0;
	call.uni (retval0), 
	__internal_accurate_pow, 
	(
	param0
	);
	ld.param.f64 	%fd10, [retval0];
	} // callseq 3
	neg.f64 	%fd12, %fd10;
	selp.f64 	%fd13, %fd12, %fd10, %p5;
	selp.f64 	%fd14, %fd13, %fd10, %p4;
	add.f64 	%fd15, %fd14, 0dBFF0000000000000;
	cvt.rzi.u64.f64 	%rd26, %fd15;
	and.b64  	%rd27, %rd26, %rd25;
	shr.u64 	%rd4, %rd21, 40;
	setp.eq.s64 	%p6, %rd4, 10000000;
	setp.eq.s64 	%p7, %rd27, 10000000;
	or.pred  	%p8, %p6, %p7;
	@%p8 bra 	$L__BB18_4;
	ld.global.u32 	%r14, [%rd1];
	cvta.to.global.u64 	%rd28, %rd10;
	mul.wide.u32 	%rd29, %r14, 4;
	add.s64 	%rd30, %rd28, %rd29;
	st.global.u32 	[%rd30], %rd4;
	cvt.u32.u64 	%r15, %rd27;
	cvta.to.global.u64 	%rd31, %rd5;
	add.s64 	%rd32, %rd31, %rd29;
	st.global.u32 	[%rd32], %r15;
	cvta.to.global.u64 	%rd33, %rd6;
	add.s64 	%rd34, %rd33, %rd29;
	st.global.u32 	[%rd34], %rd2;
	add.s32 	%r16, %r14, 1;
	cvta.to.global.u64 	%rd35, %rd11;
	atom.global.max.u32 	%r17, [%rd35], %r16;
	add.s32 	%r18, %r15, 1;
	cvta.to.global.u64 	%rd36, %rd12;
	atom.global.max.u32 	%r19, [%rd36], %r18;
$L__BB18_4:
	ret;

}
	// .globl	_Z11CopyEdgeMapPjS_j
.visible .entry _Z11CopyEdgeMapPjS_j(
	.param .u64 .ptr .align 1 _Z11CopyEdgeMapPjS_j_param_0,
	.param .u64 .ptr .align 1 _Z11CopyEdgeMapPjS_j_param_1,
	.param .u32 _Z11CopyEdgeMapPjS_j_param_2
)
{
	.reg .pred 	%p<2>;
	.reg .b32 	%r<7>;
	.reg .b64 	%rd<8>;

	ld.param.u64 	%rd1, [_Z11CopyEdgeMapPjS_j_param_0];
	ld.param.u64 	%rd2, [_Z11CopyEdgeMapPjS_j_param_1];
	ld.param.u32 	%r2, [_Z11CopyEdgeMapPjS_j_param_2];
	mov.u32 	%r3, %ctaid.x;
	shl.b32 	%r4, %r3, 10;
	mov.u32 	%r5, %tid.x;
	or.b32  	%r1, %r4, %r5;
	setp.ge.u32 	%p1, %r1, %r2;
	@%p1 bra 	$L__BB19_2;
	cvta.to.global.u64 	%rd3, %rd2;
	cvta.to.global.u64 	%rd4, %rd1;
	mul.wide.u32 	%rd5, %r1, 4;
	add.s64 	%rd6, %rd3, %rd5;
	ld.global.u32 	%r6, [%rd6];
	add.s64 	%rd7, %rd4, %rd5;
	st.global.u32 	[%rd7], %r6;
$L__BB19_2:
	ret;

}
	// .globl	_Z21MakeFlagForVertexListPjS_j
.visible .entry _Z21MakeFlagForVertexListPjS_j(
	.param .u64 .ptr .align 1 _Z21MakeFlagForVertexListPjS_j_param_0,
	.param .u64 .ptr .align 1 _Z21MakeFlagForVertexListPjS_j_param_1,
	.param .u32 _Z21MakeFlagForVertexListPjS_j_param_2
)
{
	.reg .pred 	%p<4>;
	.reg .b32 	%r<11>;
	.reg .b64 	%rd<11>;

	ld.param.u64 	%rd2, [_Z21MakeFlagForVertexListPjS_j_param_0];
	ld.param.u64 	%rd3, [_Z21MakeFlagForVertexListPjS_j_param_1];
	ld.param.u32 	%r2, [_Z21MakeFlagForVertexListPjS_j_param_2];
	cvta.to.global.u64 	%rd1, %rd3;
	mov.u32 	%r3, %ctaid.x;
	shl.b32 	%r4, %r3, 10;
	mov.u32 	%r5, %tid.x;
	or.b32  	%r1, %r4, %r5;
	setp.ge.u32 	%p1, %r1, %r2;
	@%p1 bra 	$L__BB20_5;
	setp.eq.s32 	%p2, %r1, 0;
	@%p2 bra 	$L__BB20_4;
	cvta.to.global.u64 	%rd4, %rd2;
	mul.wide.u32 	%rd5, %r1, 4;
	add.s64 	%rd6, %rd4, %rd5;
	ld.global.u32 	%r6, [%rd6];
	add.s32 	%r7, %r1, -1;
	mul.wide.u32 	%rd7, %r7, 4;
	add.s64 	%rd8, %rd4, %rd7;
	ld.global.u32 	%r8, [%rd8];
	setp.eq.s32 	%p3, %r6, %r8;
	@%p3 bra 	$L__BB20_5;
	add.s64 	%rd10, %rd1, %rd5;
	mov.b32 	%r9, 1;
	st.global.u32 	[%rd10], %r9;
	bra.uni 	$L__BB20_5;
$L__BB20_4:
	mov.b32 	%r10, 1;
	st.global.u32 	[%rd1], %r10;
$L__BB20_5:
	ret;

}
	// .globl	_Z14MakeVertexListPjS_S_j
.visible .entry _Z14MakeVertexListPjS_S_j(
	.param .u64 .ptr .align 1 _Z14MakeVertexListPjS_S_j_param_0,
	.param .u64 .ptr .align 1 _Z14MakeVertexListPjS_S_j_param_1,
	.param .u64 .ptr .align 1 _Z14MakeVertexListPjS_S_j_param_2,
	.param .u32 _Z14MakeVertexListPjS_S_j_param_3
)
{
	.reg .pred 	%p<3>;
	.reg .b32 	%r<8>;
	.reg .b64 	%rd<13>;

	ld.param.u64 	%rd1, [_Z14MakeVertexListPjS_S_j_param_0];
	ld.param.u64 	%rd2, [_Z14MakeVertexListPjS_S_j_param_1];
	ld.param.u64 	%rd3, [_Z14MakeVertexListPjS_S_j_param_2];
	ld.param.u32 	%r2, [_Z14MakeVertexListPjS_S_j_param_3];
	mov.u32 	%r3, %ctaid.x;
	shl.b32 	%r4, %r3, 10;
	mov.u32 	%r5, %tid.x;
	or.b32  	%r1, %r4, %r5;
	setp.ge.u32 	%p1, %r1, %r2;
	@%p1 bra 	$L__BB21_3;
	cvta.to.global.u64 	%rd4, %rd3;
	mul.wide.u32 	%rd5, %r1, 4;
	add.s64 	%rd6, %rd4, %rd5;
	ld.global.u32 	%r6, [%rd6];
	setp.ne.s32 	%p2, %r6, 1;
	@%p2 bra 	$L__BB21_3;
	cvta.to.global.u64 	%rd7, %rd2;
	add.s64 	%rd9, %rd7, %rd5;
	ld.global.u32 	%r7, [%rd9];
	cvta.to.global.u64 	%rd10, %rd1;
	mul.wide.u32 	%rd11, %r7, 4;
	add.s64 	%rd12, %rd10, %rd11;
	st.global.u32 	[%rd12], %r1;
$L__BB21_3:
	ret;

}
.func  (.param .b64 func_retval0) __internal_accurate_pow(
	.param .b64 __internal_accurate_pow_param_0
)
{
	.reg .pred 	%p<8>;
	.reg .b32 	%r<46>;
	.reg .b32 	%f<3>;
	.reg .b64 	%fd<109>;

	ld.param.f64 	%fd10, [__internal_accurate_pow_param_0];
	mov.f64 	%fd11, 0d4000000000000000;
	{
	.reg .b32 %temp; 
	mov.b64 	{%temp, %r8}, %fd11;
	}
	{
	.reg .b32 %temp; 
	mov.b64 	{%r9, %temp}, %fd11;
	}
	shr.u32 	%r10, %r8, 20;
	setp.lt.u32 	%p1, %r8, 1048576;
	mov.f64 	%fd12, 0d4360000000000000;
	{
	.reg .b32 %temp; 
	mov.b64 	{%temp, %r11}, %fd12;
	}
	{
	.reg .b32 %temp; 
	mov.b64 	{%r12, %temp}, %fd12;
	}
	shr.u32 	%r13, %r11, 20;
	add.s32 	%r14, %r13, -54;
	selp.b32 	%r15, %r12, %r9, %p1;
	selp.b32 	%r16, %r11, %r8, %p1;
	selp.b32 	%r1, %r14, %r10, %p1;
	add.s32 	%r45, %r1, -1023;
	and.b32  	%r17, %r16, -2146435073;
	or.b32  	%r18, %r17, 1072693248;
	mov.b64 	%fd107, {%r15, %r18};
	setp.lt.u32 	%p2, %r18, 1073127583;
	@%p2 bra 	$L__BB22_2;
	{
	.reg .b32 %temp; 
	mov.b64 	{%r19, %temp}, %fd107;
	}
	{
	.reg .b32 %temp; 
	mov.b64 	{%temp, %r20}, %fd107;
	}
	add.s32 	%r21, %r20, -1048576;
	mov.b64 	%fd107, {%r19, %r21};
	add.s32 	%r45, %r1, -1022;
$L__BB22_2:
	add.f64 	%fd13, %fd107, 0dBFF0000000000000;
	add.f64 	%fd14, %fd107, 0d3FF0000000000000;
	rcp.approx.ftz.f64 	%fd15, %fd14;
	neg.f64 	%fd16, %fd14;
	fma.rn.f64 	%fd17, %fd16, %fd15, 0d3FF0000000000000;
	fma.rn.f64 	%fd18, %fd17, %fd17, %fd17;
	fma.rn.f64 	%fd19, %fd18, %fd15, %fd15;
	mul.f64 	%fd20, %fd13, %fd19;
	fma.rn.f64 	%fd21, %fd13, %fd19, %fd20;
	mul.f64 	%fd22, %fd21, %fd21;
	fma.rn.f64 	%fd23, %fd22, 0d3EB0F5FF7D2CAFE2, 0d3ED0F5D241AD3B5A;
	fma.rn.f64 	%fd24, %fd23, %fd22, 0d3EF3B20A75488A3F;
	fma.rn.f64 	%fd25, %fd24, %fd22, 0d3F1745CDE4FAECD5;
	fma.rn.f64 	%fd26, %fd25, %fd22, 0d3F3C71C7258A578B;
	fma.rn.f64 	%fd27, %fd26, %fd22, 0d3F6249249242B910;
	fma.rn.f64 	%fd28, %fd27, %fd22, 0d3F89999999999DFB;
	sub.f64 	%fd29, %fd13, %fd21;
	add.f64 	%fd30, %fd29, %fd29;
	neg.f64 	%fd31, %fd21;
	fma.rn.f64 	%fd32, %fd31, %fd13, %fd30;
	mul.f64 	%fd33, %fd19, %fd32;
	fma.rn.f64 	%fd34, %fd22, %fd28, 0d3FB5555555555555;
	mov.f64 	%fd35, 0d3FB5555555555555;
	sub.f64 	%fd36, %fd35, %fd34;
	fma.rn.f64 	%fd37, %fd22, %fd28, %fd36;
	add.f64 	%fd38, %fd37, 0dBC46A4CB00B9E7B0;
	add.f64 	%fd39, %fd34, %fd38;
	sub.f64 	%fd40, %fd34, %fd39;
	add.f64 	%fd41, %fd38, %fd40;
	mul.rn.f64 	%fd42, %fd21, %fd21;
	neg.f64 	%fd43, %fd42;
	fma.rn.f64 	%fd44, %fd21, %fd21, %fd43;
	{
	.reg .b32 %temp; 
	mov.b64 	{%r22, %temp}, %fd33;
	}
	{
	.reg .b32 %temp; 
	mov.b64 	{%temp, %r23}, %fd33;
	}
	add.s32 	%r24, %r23, 1048576;
	mov.b64 	%fd45, {%r22, %r24};
	fma.rn.f64 	%fd46, %fd21, %fd45, %fd44;
	mul.rn.f64 	%fd47, %fd42, %fd21;
	neg.f64 	%fd48, %fd47;
	fma.rn.f64 	%fd49, %fd42, %fd21, %fd48;
	fma.rn.f64 	%fd50, %fd42, %fd33, %fd49;
	fma.rn.f64 	%fd51, %fd46, %fd21, %fd50;
	mul.rn.f64 	%fd52, %fd39, %fd47;
	neg.f64 	%fd53, %fd52;
	fma.rn.f64 	%fd54, %fd39, %fd47, %fd53;
	fma.rn.f64 	%fd55, %fd39, %fd51, %fd54;
	fma.rn.f64 	%fd56, %fd41, %fd47, %fd55;
	add.f64 	%fd57, %fd52, %fd56;
	sub.f64 	%fd58, %fd52, %fd57;
	add.f64 	%fd59, %fd56, %fd58;
	add.f64 	%fd60, %fd21, %fd57;
	sub.f64 	%fd61, %fd21, %fd60;
	add.f64 	%fd62, %fd57, %fd61;
	add.f64 	%fd63, %fd59, %fd62;
	add.f64 	%fd64, %fd33, %fd63;
	add.f64 	%fd65, %fd60, %fd64;
	sub.f64 	%fd66, %fd60, %fd65;
	add.f64 	%fd67, %fd64, %fd66;
	xor.b32  	%r25, %r45, -2147483648;
	mov.b32 	%r26, 1127219200;
	mov.b64 	%fd68, {%r25, %r26};
	mov.b32 	%r27, -2147483648;
	mov.b64 	%fd69, {%r27, %r26};
	sub.f64 	%fd70, %fd68, %fd69;
	fma.rn.f64 	%fd71, %fd70, 0d3FE62E42FEFA39EF, %fd65;
	fma.rn.f64 	%fd72, %fd70, 0dBFE62E42FEFA39EF, %fd71;
	sub.f64 	%fd73, %fd72, %fd65;
	sub.f64 	%fd74, %fd67, %fd73;
	fma.rn.f64 	%fd75, %fd70, 0d3C7ABC9E3B39803F, %fd74;
	add.f64 	%fd76, %fd71, %fd75;
	sub.f64 	%fd77, %fd71, %fd76;
	add.f64 	%fd78, %fd75, %fd77;
	{
	.reg .b32 %temp; 
	mov.b64 	{%temp, %r28}, %fd10;
	}
	{
	.reg .b32 %temp; 
	mov.b64 	{%r29, %temp}, %fd10;
	}
	shl.b32 	%r30, %r28, 1;
	setp.gt.u32 	%p3, %r30, -33554433;
	and.b32  	%r31, %r28, -15728641;
	selp.b32 	%r32, %r31, %r28, %p3;
	mov.b64 	%fd79, {%r29, %r32};
	mul.rn.f64 	%fd80, %fd76, %fd79;
	neg.f64 	%fd81, %fd80;
	fma.rn.f64 	%fd82, %fd76, %fd79, %fd81;
	fma.rn.f64 	%fd83, %fd78, %fd79, %fd82;
	add.f64 	%fd4, %fd80, %fd83;
	sub.f64 	%fd84, %fd80, %fd4;
	add.f64 	%fd5, %fd83, %fd84;
	fma.rn.f64 	%fd85, %fd4, 0d3FF71547652B82FE, 0d4338000000000000;
	{
	.reg .b32 %temp; 
	mov.b64 	{%r5, %temp}, %fd85;
	}
	mov.f64 	%fd86, 0dC338000000000000;
	add.rn.f64 	%fd87, %fd85, %fd86;
	fma.rn.f64 	%fd88, %fd87, 0dBFE62E42FEFA39EF, %fd4;
	fma.rn.f64 	%fd89, %fd87, 0dBC7ABC9E3B39803F, %fd88;
	fma.rn.f64 	%fd90, %fd89, 0d3E5ADE1569CE2BDF, 0d3E928AF3FCA213EA;
	fma.rn.f64 	%fd91, %fd90, %fd89, 0d3EC71DEE62401315;
	fma.rn.f64 	%fd92, %fd91, %fd89, 0d3EFA01997C89EB71;
	fma.rn.f64 	%fd93, %fd92, %fd89, 0d3F2A01A014761F65;
	fma.rn.f64 	%fd94, %fd93, %fd89, 0d3F56C16C1852B7AF;
	fma.rn.f64 	%fd95, %fd94, %fd89, 0d3F81111111122322;
	fma.rn.f64 	%fd96, %fd95, %fd89, 0d3FA55555555502A1;
	fma.rn.f64 	%fd97, %fd96, %fd89, 0d3FC5555555555511;
	fma.rn.f64 	%fd98, %fd97, %fd89, 0d3FE000000000000B;
	fma.rn.f64 	%fd99, %fd98, %fd89, 0d3FF0000000000000;
	fma.rn.f64 	%fd100, %fd99, %fd89, 0d3FF0000000000000;
	{
	.reg .b32 %temp; 
	mov.b64 	{%r6, %temp}, %fd100;
	}
	{
	.reg .b32 %temp; 
	mov.b64 	{%temp, %r7}, %fd100;
	}
	shl.b32 	%r33, %r5, 20;
	add.s32 	%r34, %r33, %r7;
	mov.b64 	%fd108, {%r6, %r34};
	{
	.reg .b32 %temp; 
	mov.b64 	{%temp, %r35}, %fd4;
	}
	mov.b32 	%f2, %r35;
	abs.f32 	%f1, %f2;
	setp.lt.f32 	%p4, %f1, 0f4086232B;
	@%p4 bra 	$L__BB22_5;
	setp.lt.f64 	%p5, %fd4, 0d0000000000000000;
	add.f64 	%fd101, %fd4, 0d7FF0000000000000;
	selp.f64 	%fd108, 0d0000000000000000, %fd101, %p5;
	setp.geu.f32 	%p6, %f1, 0f40874800;
	@%p6 bra 	$L__BB22_5;
	shr.u32 	%r36, %r5, 31;
	add.s32 	%r37, %r5, %r36;
	shr.s32 	%r38, %r37, 1;
	shl.b32 	%r39, %r38, 20;
	add.s32 	%r40, %r7, %r39;
	mov.b64 	%fd102, {%r6, %r40};
	sub.s32 	%r41, %r5, %r38;
	shl.b32 	%r42, %r41, 20;
	add.s32 	%r43, %r42, 1072693248;
	mov.b32 	%r44, 0;
	mov.b64 	%fd103, {%r44, %r43};
	mul.f64 	%fd108, %fd103, %fd102;
$L__BB22_5:
	abs.f64 	%fd104, %fd108;
	setp.eq.f64 	%p7, %fd104, 0d7FF0000000000000;
	fma.rn.f64 	%fd105, %fd108, %fd5, %fd108;
	selp.f64 	%fd106, %fd108, %fd105, %p7;
	st.param.f64 	[func_retval0], %fd106;
	ret;

}


// ===== COMPILED SASS (sm_100) =====

	.target	sm_100

	.elftype	@"ET_EXEC"


//--------------------- .note.nv.tkinfo           --------------------------
	.section	.note.nv.tkinfo,"",@"SHT_NOTE"
	.sectionflags	@"SHF_NOTE_NV_TKINFO"
	.tkinfo
        /*0018*/ 	.word	0x00000002
        /*0030*/ 	.string	""
        /*0030*/ 	.string	"ptxas"
        /*0030*/ 	.string	"Cuda compilation tools, release 13.0, V13.0.88"
        /*0030*/ 	.string	"Build cuda_13.0.r13.0/compiler.36424714_0"
        /*0030*/ 	.string	"-arch sm_100 -m 64 "



//--------------------- .note.nv.cuinfo           --------------------------
	.section	.note.nv.cuinfo,"",@"SHT_NOTE"
	.sectionflags	@"SHF_NOTE_NV_CUINFO"
        /*0018*/ 	.short	0x0002
        /*001a*/ 	.short	0x0064
        /*001c*/ 	.short	0x0082
	.zero		2


//--------------------- .nv.info                  --------------------------
	.section	.nv.info,"",@"SHT_CUDA_INFO"
	.align	4


	//----- nvinfo : EIATTR_REGCOUNT
	.align		4
        /*0000*/ 	.byte	0x04, 0x2f
        /*0002*/ 	.short	(.L_1 - .L_0)
	.align		4
.L_0:
        /*0004*/ 	.word	index@(_Z14AppendKernel_1PjS_S_j)
        /*0008*/ 	.word	0x0000000c


	//----- nvinfo : EIATTR_FRAME_SIZE
	.align		4
.L_1:
        /*000c*/ 	.byte	0x04, 0x11
        /*000e*/ 	.short	(.L_3 - .L_2)
	.align		4
.L_2:
        /*0010*/ 	.word	index@(_Z14AppendKernel_1PjS_S_j)
        /*0014*/ 	.word	0x00000000


	//----- nvinfo : EIATTR_REGCOUNT
	.align		4
.L_3:
        /*0018*/ 	.byte	0x04, 0x2f
        /*001a*/ 	.short	(.L_5 - .L_4)
	.align		4
.L_4:
        /*001c*/ 	.word	index@(_Z10ClearArrayPjj)
        /*0020*/ 	.word	0x00000008


	//----- nvinfo : EIATTR_FRAME_SIZE
	.align		4
.L_5:
        /*0024*/ 	.byte	0x04, 0x11
        /*0026*/ 	.short	(.L_7 - .L_6)
	.align		4
.L_6:
        /*0028*/ 	.word	index@(_Z10ClearArrayPjj)
        /*002c*/ 	.word	0x00000000


	//----- nvinfo : EIATTR_REGCOUNT
	.align		4
.L_7:
        /*0030*/ 	.byte	0x04, 0x2f
        /*0032*/ 	.short	(.L_9 - .L_8)
	.align		4
.L_8:
        /*0034*/ 	.word	index@(_Z10MakeFlag_3PjS_j)
        /*0038*/ 	.word	0x0000000a


	//----- nvinfo : EIATTR_FRAME_SIZE
	.align		4
.L_9:
        /*003c*/ 	.byte	0x04, 0x11
        /*003e*/ 	.short	(.L_11 - .L_10)
	.align		4
.L_10:
        /*0040*/ 	.word	index@(_Z10MakeFlag_3PjS_j)
        /*0044*/ 	.word	0x00000000


	//----- nvinfo : EIATTR_REGCOUNT
	.align		4
.L_11:
        /*0048*/ 	.byte	0x04, 0x2f
        /*004a*/ 	.short	(.L_13 - .L_12)
	.align		4
.L_12:
        /*004c*/ 	.word	index@(_Z17MakeSucessorArrayPjS_S_jj)
        /*0050*/ 	.word	0x0000001a


	//----- nvinfo : EIATTR_FRAME_SIZE
	.align		4
.L_13:
        /*0054*/ 	.byte	0x04, 0x11
        /*0056*/ 	.short	(.L_15 - .L_14)
	.align		4
.L_14:
        /*0058*/ 	.word	index@($_Z17MakeSucessorArrayPjS_S_jj$__internal_accurate_pow)
        /*005c*/ 	.word	0x00000000


	//----- nvinfo : EIATTR_FRAME_SIZE
	.align		4
.L_15:
        /*0060*/ 	.byte	0x04, 0x11
        /*0062*/ 	.short	(.L_17 - .L_16)
	.align		4
.L_16:
        /*0064*/ 	.word	index@(_Z17MakeSucessorArrayPjS_S_jj)
        /*0068*/ 	.word	0x00000000


	//----- nvinfo : EIATTR_REGCOUNT
	.align		4
.L_17:
        /*006c*/ 	.byte	0x04, 0x2f
        /*006e*/ 	.short	(.L_19 - .L_18)
	.align		4
.L_18:
        /*0070*/ 	.word	index@(_Z12RemoveCyclesPjj)
        /*0074*/ 	.word	0x0000000c


	//----- nvinfo : EIATTR_FRAME_SIZE
	.align		4
.L_19:
        /*0078*/ 	.byte	0x04, 0x11
        /*007a*/ 	.short	(.L_21 - .L_20)
	.align		4
.L_20:
        /*007c*/ 	.word	index@(_Z12RemoveCyclesPjj)
        /*0080*/ 	.word	0x00000000


	//----- nvinfo : EIATTR_REGCOUNT
	.align		4
.L_21:
        /*0084*/ 	.byte	0x04, 0x2f
        /*0086*/ 	.short	(.L_23 - .L_22)
	.align		4
.L_22:
        /*0088*/ 	.word	index@(_Z10SuccToCopyPjS_j)
        /*008c*/ 	.word	0x0000000a


	//----- nvinfo : EIATTR_FRAME_SIZE
	.align		4
.L_23:
        /*0090*/ 	.byte	0x04, 0x11
        /*0092*/ 	.short	(.L_25 - .L_24)
	.align		4
.L_24:
        /*0094*/ 	.word	index@(_Z10SuccToCopyPjS_j)
        /*0098*/ 	.word	0x00000000


	//----- nvinfo : EIATTR_REGCOUNT
	.align		4
.L_25:
        /*009c*/ 	.byte	0x04, 0x2f
        /*009e*/ 	.short	(.L_27 - .L_26)
	.align		4
.L_26:
        /*00a0*/ 	.word	index@(_Z25PropagateRepresentativeIDPjS_Pbj)
        /*00a4*/ 	.word	0x0000000a


	//----- nvinfo : EIATTR_FRAME_SIZE
	.align		4
.L_27:
        /*00a8*/ 	.byte	0x04, 0x11
        /*00aa*/ 	.short	(.L_29 - .L_28)
	.align		4
.L_28:
        /*00ac*/ 	.word	index@(_Z25PropagateRepresentativeIDPjS_Pbj)
        /*00b0*/ 	.word	0x00000000


	//----- nvinfo : EIATTR_REGCOUNT
	.align		4
.L_29:
        /*00b4*/ 	.byte	0x04, 0x2f
        /*00b6*/ 	.short	(.L_31 - .L_30)
	.align		4
.L_30:
        /*00b8*/ 	.word	index@(_Z10CopyToSuccPjS_j)
        /*00bc*/ 	.word	0x0000000a


	//----- nvinfo : EIATTR_FRAME_SIZE
	.align		4
.L_31:
        /*00c0*/ 	.byte	0x04, 0x11
        /*00c2*/ 	.short	(.L_33 - .L_32)
	.align		4
.L_32:
        /*00c4*/ 	.word	index@(_Z10CopyToSuccPjS_j)
        /*00c8*/ 	.word	0x00000000


	//----- nvinfo : EIATTR_REGCOUNT
	.align		4
.L_33:
        /*00cc*/ 	.byte	0x04, 0x2f
        /*00ce*/ 	.short	(.L_35 - .L_34)
	.align		4
.L_34:
        /*00d0*/ 	.word	index@(_Z23AppendVertexIDsForSplitPyPjj)
        /*00d4*/ 	.word	0x0000000a


	//----- nvinfo : EIATTR_FRAME_SIZE
	.align		4
.L_35:
        /*00d8*/ 	.byte	0x04, 0x11
        /*00da*/ 	.short	(.L_37 - .L_36)
	.align		4
.L_36:
        /*00dc*/ 	.word	index@(_Z23AppendVertexIDsForSplitPyPjj)
        /*00e0*/ 	.word	0x00000000


	//----- nvinfo : EIATTR_REGCOUNT
	.align		4
.L_37:
        /*00e4*/ 	.byte	0x04, 0x2f
        /*00e6*/ 	.short	(.L_39 - .L_38)
	.align		4
.L_38:
        /*00e8*/ 	.word	index@(_Z26MakeSuperVertexIDPerVertexPjPyS_j)
        /*00ec*/ 	.word	0x0000001a


	//----- nvinfo : EIATTR_FRAME_SIZE
	.align		4
.L_39:
        /*00f0*/ 	.byte	0x04, 0x11
        /*00f2*/ 	.short	(.L_41 - .L_40)
	.align		4
.L_40:
        /*00f4*/ 	.word	index@($_Z26MakeSuperVertexIDPerVertexPjPyS_j$__internal_accurate_pow)
        /*00f8*/ 	.word	0x00000000


	//----- nvinfo : EIATTR_FRAME_SIZE
	.align		4
.L_41:
        /*00fc*/ 	.byte	0x04, 0x11
        /*00fe*/ 	.short	(.L_43 - .L_42)
	.align		4
.L_42:
        /*0100*/ 	.word	index@(_Z26MakeSuperVertexIDPerVertexPjPyS_j)
        /*0104*/ 	.word	0x00000000


	//----- nvinfo : EIATTR_REGCOUNT
	.align		4
.L_43:
        /*0108*/ 	.byte	0x04, 0x2f
        /*010a*/ 	.short	(.L_45 - .L_44)
	.align		4
.L_44:
        /*010c*/ 	.word	index@(_Z26CopySuperVertexIDPerVertexPjS_j)
        /*0110*/ 	.word	0x0000000a


	//----- nvinfo : EIATTR_FRAME_SIZE
	.align		4
.L_45:
        /*0114*/ 	.byte	0x04, 0x11
        /*0116*/ 	.short	(.L_47 - .L_46)
	.align		4
.L_46:
        /*0118*/ 	.word	index@(_Z26CopySuperVertexIDPerVertexPjS_j)
        /*011c*/ 	.word	0x00000000


	//----- nvinfo : EIATTR_REGCOUNT
	.align		4
.L_47:
        /*0120*/ 	.byte	0x04, 0x2f
        /*0122*/ 	.short	(.L_49 - .L_48)
	.align		4
.L_48:
        /*0124*/ 	.word	index@(_Z15MakeFlagForScanPjPyj)
        /*0128*/ 	.word	0x0000000a


	//----- nvinfo : EIATTR_FRAME_SIZE
	.align		4
.L_49:
        /*012c*/ 	.byte	0x04, 0x11
        /*012e*/ 	.short	(.L_51 - .L_50)
	.align		4
.L_50:
        /*0130*/ 	.word	index@(_Z15MakeFlagForScanPjPyj)
        /*0134*/ 	.word	0x00000000


	//----- nvinfo : EIATTR_REGCOUNT
	.align		4
.L_51:
        /*0138*/ 	.byte	0x04, 0x2f
        /*013a*/ 	.short	(.L_53 - .L_52)
	.align		4
.L_52:
        /*013c*/ 	.word	index@(_Z15MakeFlagForUIdsPjS_j)
        /*0140*/ 	.word	0x0000000a


	//----- nvinfo : EIATTR_FRAME_SIZE
	.align		4
.L_53:
        /*0144*/ 	.byte	0x04, 0x11
        /*0146*/ 	.short	(.L_55 - .L_54)
	.align		4
.L_54:
        /*0148*/ 	.word	index@(_Z15MakeFlagForUIdsPjS_j)
        /*014c*/ 	.word	0x00000000


	//----- nvinfo : EIATTR_REGCOUNT
	.align		4
.L_55:
        /*0150*/ 	.byte	0x04, 0x2f
        /*0152*/ 	.short	(.L_57 - .L_56)
	.align		4
.L_56:
        /*0154*/ 	.word	index@(_Z13CopyEdgeArrayPjS_j)
        /*0158*/ 	.word	0x0000000a


	//----- nvinfo : EIATTR_FRAME_SIZE
	.align		4
.L_57:
        /*015c*/ 	.byte	0x04, 0x11
        /*015e*/ 	.short	(.L_59 - .L_58)
	.align		4
.L_58:
        /*0160*/ 	.word	index@(_Z13CopyEdgeArrayPjS_j)
        /*0164*/ 	.word	0x00000000


	//----- nvinfo : EIATTR_REGCOUNT
	.align		4
.L_59:
        /*0168*/ 	.byte	0x04, 0x2f
        /*016a*/ 	.short	(.L_61 - .L_60)
	.align		4
.L_60:
        /*016c*/ 	.word	index@(_Z15RemoveSelfEdgesPjS_S_S_j)
        /*0170*/ 	.word	0x0000000e


	//----- nvinfo : EIATTR_FRAME_SIZE
	.align		4
.L_61:
        /*0174*/ 	.byte	0x04, 0x11
        /*0176*/ 	.short	(.L_63 - .L_62)
	.align		4
.L_62:
        /*0178*/ 	.word	index@(_Z15RemoveSelfEdgesPjS_S_S_j)
        /*017c*/ 	.word	0x00000000


	//----- nvinfo : EIATTR_REGCOUNT
	.align		4
.L_63:
        /*0180*/ 	.byte	0x04, 0x2f
        /*0182*/ 	.short	(.L_65 - .L_64)
	.align		4
.L_64:
        /*0184*/ 	.word	index@(_Z17CopyEdgeArrayBackPjS_j)
        /*0188*/ 	.word	0x0000000a


	//----- nvinfo : EIATTR_FRAME_SIZE
	.align		4
.L_65:
        /*018c*/ 	.byte	0x04, 0x11
        /*018e*/ 	.short	(.L_67 - .L_66)
	.align		4
.L_66:
        /*0190*/ 	.word	index@(_Z17CopyEdgeArrayBackPjS_j)
        /*0194*/ 	.word	0x00000000


	//----- nvinfo : EIATTR_REGCOUNT
	.align		4
.L_67:
        /*0198*/ 	.byte	0x04, 0x2f
        /*019a*/ 	.short	(.L_69 - .L_68)
	.align		4
.L_68:
        /*019c*/ 	.word	index@(_Z29AppendForDuplicateEdgeRemovalPyPjS0_S0_S0_j)
        /*01a0*/ 	.word	0x00000014


	//----- nvinfo : EIATTR_FRAME_SIZE
	.align		4
.L_69:
        /*01a4*/ 	.byte	0x04, 0x11
        /*01a6*/ 	.short	(.L_71 - .L_70)
	.align		4
.L_70:
        /*01a8*/ 	.word	index@(_Z29AppendForDuplicateEdgeRemovalPyPjS0_S0_S0_j)
        /*01ac*/ 	.word	0x00000000


	//----- nvinfo : EIATTR_REGCOUNT
	.align		4
.L_71:
        /*01b0*/ 	.byte	0x04, 0x2f
        /*01b2*/ 	.short	(.L_73 - .L_72)
	.align		4
.L_72:
        /*01b4*/ 	.word	index@(_Z11MarkEdgesUVPjPyS_j)
        /*01b8*/ 	.word	0x00000012


	//----- nvinfo : EIATTR_FRAME_SIZE
	.align		4
.L_73:
        /*01bc*/ 	.byte	0x04, 0x11
        /*01be*/ 	.short	(.L_75 - .L_74)
	.align		4
.L_74:
        /*01c0*/ 	.word	index@(_Z11MarkEdgesUVPjPyS_j)
        /*01c4*/ 	.word	0x00000000


	//----- nvinfo : EIATTR_REGCOUNT
	.align		4
.L_75:
        /*01c8*/ 	.byte	0x04, 0x2f
        /*01ca*/ 	.short	(.L_77 - .L_76)
	.align		4
.L_76:
        /*01cc*/ 	.word	index@(_Z15CompactEdgeListPjS_S_S_PyS_S_S_S_)
        /*01d0*/ 	.word	0x0000001d


	//----- nvinfo : EIATTR_FRAME_SIZE
	.align		4
.L_77:
        /*01d4*/ 	.byte	0x04, 0x11
        /*01d6*/ 	.short	(.L_79 - .L_78)
	.align		4
.L_78:
        /*01d8*/ 	.word	index@($_Z15CompactEdgeListPjS_S_S_PyS_S_S_S_$__internal_accurate_pow)
        /*01dc*/ 	.word	0x00000000


	//----- nvinfo : EIATTR_FRAME_SIZE
	.align		4
.L_79:
        /*01e0*/ 	.byte	0x04, 0x11
        /*01e2*/ 	.short	(.L_81 - .L_80)
	.align		4
.L_80:
        /*01e4*/ 	.word	index@(_Z15CompactEdgeListPjS_S_S_PyS_S_S_S_)
        /*01e8*/ 	.word	0x00000000


	//----- nvinfo : EIATTR_REGCOUNT
	.align		4
.L_81:
        /*01ec*/ 	.byte	0x04, 0x2f
        /*01ee*/ 	.short	(.L_83 - .L_82)
	.align		4
.L_82:
        /*01f0*/ 	.word	index@(_Z11CopyEdgeMapPjS_j)
        /*01f4*/ 	.word	0x0000000a


	//----- nvinfo : EIATTR_FRAME_SIZE
	.align		4
.L_83:
        /*01f8*/ 	.byte	0x04, 0x11
        /*01fa*/ 	.short	(.L_85 - .L_84)
	.align		4
.L_84:
        /*01fc*/ 	.word	index@(_Z11CopyEdgeMapPjS_j)
        /*0200*/ 	.word	0x00000000


	//----- nvinfo : EIATTR_REGCOUNT
	.align		4
.L_85:
        /*0204*/ 	.byte	0x04, 0x2f
        /*0206*/ 	.short	(.L_87 - .L_86)
	.align		4
.L_86:
        /*0208*/ 	.word	index@(_Z21MakeFlagForVertexListPjS_j)
        /*020c*/ 	.word	0x0000000c


	//----- nvinfo : EIATTR_FRAME_SIZE
	.align		4
.L_87:
        /*0210*/ 	.byte	0x04, 0x11
        /*0212*/ 	.short	(.L_89 - .L_88)
	.align		4
.L_88:
        /*0214*/ 	.word	index@(_Z21MakeFlagForVertexListPjS_j)
        /*0218*/ 	.word	0x00000000


	//----- nvinfo : EIATTR_REGCOUNT
	.align		4
.L_89:
        /*021c*/ 	.byte	0x04, 0x2f
        /*021e*/ 	.short	(.L_91 - .L_90)
	.align		4
.L_90:
        /*0220*/ 	.word	index@(_Z14MakeVertexListPjS_S_j)
        /*0224*/ 	.word	0x0000000a


	//----- nvinfo : EIATTR_FRAME_SIZE
	.align		4
.L_91:
        /*0228*/ 	.byte	0x04, 0x11
        /*022a*/ 	.short	(.L_93 - .L_92)
	.align		4
.L_92:
        /*022c*/ 	.word	index@(_Z14MakeVertexListPjS_S_j)
        /*0230*/ 	.word	0x00000000


	//----- nvinfo : EIATTR_MIN_STACK_SIZE
	.align		4
.L_93:
        /*0234*/ 	.byte	0x04, 0x12
        /*0236*/ 	.short	(.L_95 - .L_94)
	.align		4
.L_94:
        /*0238*/ 	.word	index@(_Z14MakeVertexListPjS_S_j)
        /*023c*/ 	.word	0x00000000


	//----- nvinfo : EIATTR_MIN_STACK_SIZE
	.align		4
.L_95:
        /*0240*/ 	.byte	0x04, 0x12
        /*0242*/ 	.short	(.L_97 - .L_96)
	.align		4
.L_96:
        /*0244*/ 	.word	index@(_Z21MakeFlagForVertexListPjS_j)
        /*0248*/ 	.word	0x00000000


	//----- nvinfo : EIATTR_MIN_STACK_SIZE
	.align		4
.L_97:
        /*024c*/ 	.byte	0x04, 0x12
        /*024e*/ 	.short	(.L_99 - .L_98)
	.align		4
.L_98:
        /*0250*/ 	.word	index@(_Z11CopyEdgeMapPjS_j)
        /*0254*/ 	.word	0x00000000


	//----- nvinfo : EIATTR_MIN_STACK_SIZE
	.align		4
.L_99:
        /*0258*/ 	.byte	0x04, 0x12
        /*025a*/ 	.short	(.L_101 - .L_100)
	.align		4
.L_100:
        /*025c*/ 	.word	index@(_Z15CompactEdgeListPjS_S_S_PyS_S_S_S_)
        /*0260*/ 	.word	0x00000000


	//----- nvinfo : EIATTR_MIN_STACK_SIZE
	.align		4
.L_101:
        /*0264*/ 	.byte	0x04, 0x12
        /*0266*/ 	.short	(.L_103 - .L_102)
	.align		4
.L_102:
        /*0268*/ 	.word	index@(_Z11MarkEdgesUVPjPyS_j)
        /*026c*/ 	.word	0x00000000


	//----- nvinfo : EIATTR_MIN_STACK_SIZE
	.align		4
.L_103:
        /*0270*/ 	.byte	0x04, 0x12
        /*0272*/ 	.short	(.L_105 - .L_104)
	.align		4
.L_104:
        /*0274*/ 	.word	index@(_Z29AppendForDuplicateEdgeRemovalPyPjS0_S0_S0_j)
        /*0278*/ 	.word	0x00000000


	//----- nvinfo : EIATTR_MIN_STACK_SIZE
	.align		4
.L_105:
        /*027c*/ 	.byte	0x04, 0x12
        /*027e*/ 	.short	(.L_107 - .L_106)
	.align		4
.L_106:
        /*0280*/ 	.word	index@(_Z17CopyEdgeArrayBackPjS_j)
        /*0284*/ 	.word	0x00000000


	//----- nvinfo : EIATTR_MIN_STACK_SIZE
	.align		4
.L_107:
        /*0288*/ 	.byte	0x04, 0x12
        /*028a*/ 	.short	(.L_109 - .L_108)
	.align		4
.L_108:
        /*028c*/ 	.word	index@(_Z15RemoveSelfEdgesPjS_S_S_j)
        /*0290*/ 	.word	0x00000000


	//----- nvinfo : EIATTR_MIN_STACK_SIZE
	.align		4
.L_109:
        /*0294*/ 	.byte	0x04, 0x12
        /*0296*/ 	.short	(.L_111 - .L_110)
	.align		4
.L_110:
        /*0298*/ 	.word	index@(_Z13CopyEdgeArrayPjS_j)
        /*029c*/ 	.word	0x00000000


	//----- nvinfo : EIATTR_MIN_STACK_SIZE
	.align		4
.L_111:
        /*02a0*/ 	.byte	0x04, 0x12
        /*02a2*/ 	.short	(.L_113 - .L_112)
	.align		4
.L_112:
        /*02a4*/ 	.word	index@(_Z15MakeFlagForUIdsPjS_j)
        /*02a8*/ 	.word	0x00000000


	//----- nvinfo : EIATTR_MIN_STACK_SIZE
	.align		4
.L_113:
        /*02ac*/ 	.byte	0x04, 0x12
        /*02ae*/ 	.short	(.L_115 - .L_114)
	.align		4
.L_114:
        /*02b0*/ 	.word	index@(_Z15MakeFlagForScanPjPyj)
        /*02b4*/ 	.word	0x00000000


	//----- nvinfo : EIATTR_MIN_STACK_SIZE
	.align		4
.L_115:
        /*02b8*/ 	.byte	0x04, 0x12
        /*02ba*/ 	.short	(.L_117 - .L_116)
	.align		4
.L_116:
        /*02bc*/ 	.word	index@(_Z26CopySuperVertexIDPerVertexPjS_j)
        /*02c0*/ 	.word	0x00000000


	//----- nvinfo : EIATTR_MIN_STACK_SIZE
	.align		4
.L_117:
        /*02c4*/ 	.byte	0x04, 0x12
        /*02c6*/ 	.short	(.L_119 - .L_118)
	.align		4
.L_118:
        /*02c8*/ 	.word	index@(_Z26MakeSuperVertexIDPerVertexPjPyS_j)
        /*02cc*/ 	.word	0x00000000


	//----- nvinfo : EIATTR_MIN_STACK_SIZE
	.align		4
.L_119:
        /*02d0*/ 	.byte	0x04, 0x12
        /*02d2*/ 	.short	(.L_121 - .L_120)
	.align		4
.L_120:
        /*02d4*/ 	.word	index@(_Z23AppendVertexIDsForSplitPyPjj)
        /*02d8*/ 	.word	0x00000000


	//----- nvinfo : EIATTR_MIN_STACK_SIZE
	.align		4
.L_121:
        /*02dc*/ 	.byte	0x04, 0x12
        /*02de*/ 	.short	(.L_123 - .L_122)
	.align		4
.L_122:
        /*02e0*/ 	.word	index@(_Z10CopyToSuccPjS_j)
        /*02e4*/ 	.word	0x00000000


	//----- nvinfo : EIATTR_MIN_STACK_SIZE
	.align		4
.L_123:
        /*02e8*/ 	.byte	0x04, 0x12
        /*02ea*/ 	.short	(.L_125 - .L_124)
	.align		4
.L_124:
        /*02ec*/ 	.word	index@(_Z25PropagateRepresentativeIDPjS_Pbj)
        /*02f0*/ 	.word	0x00000000


	//----- nvinfo : EIATTR_MIN_STACK_SIZE
	.align		4
.L_125:
        /*02f4*/ 	.byte	0x04, 0x12
        /*02f6*/ 	.short	(.L_127 - .L_126)
	.align		4
.L_126:
        /*02f8*/ 	.word	index@(_Z10SuccToCopyPjS_j)
        /*02fc*/ 	.word	0x00000000


	//----- nvinfo : EIATTR_MIN_STACK_SIZE
	.align		4
.L_127:
        /*0300*/ 	.byte	0x04, 0x12
        /*0302*/ 	.short	(.L_129 - .L_128)
	.align		4
.L_128:
        /*0304*/ 	.word	index@(_Z12RemoveCyclesPjj)
        /*0308*/ 	.word	0x00000000


	//----- nvinfo : EIATTR_MIN_STACK_SIZE
	.align		4
.L_129:
        /*030c*/ 	.byte	0x04, 0x12
        /*030e*/ 	.short	(.L_131 - .L_130)
	.align		4
.L_130:
        /*0310*/ 	.word	index@(_Z17MakeSucessorArrayPjS_S_jj)
        /*0314*/ 	.word	0x00000000


	//----- nvinfo : EIATTR_MIN_STACK_SIZE
	.align		4
.L_131:
        /*0318*/ 	.byte	0x04, 0x12
        /*031a*/ 	.short	(.L_133 - .L_132)
	.align		4
.L_132:
        /*031c*/ 	.word	index@(_Z10MakeFlag_3PjS_j)
        /*0320*/ 	.word	0x00000000


	//----- nvinfo : EIATTR_MIN_STACK_SIZE
	.align		4
.L_133:
        /*0324*/ 	.byte	0x04, 0x12
        /*0326*/ 	.short	(.L_135 - .L_134)
	.align		4
.L_134:
        /*0328*/ 	.word	index@(_Z10ClearArrayPjj)
        /*032c*/ 	.word	0x00000000


	//----- nvinfo : EIATTR_MIN_STACK_SIZE
	.align		4
.L_135:
        /*0330*/ 	.byte	0x04, 0x12
        /*0332*/ 	.short	(.L_137 - .L_136)
	.align		4
.L_136:
        /*0334*/ 	.word	index@(_Z14AppendKernel_1PjS_S_j)
        /*0338*/ 	.word	0x00000000
.L_137:


//--------------------- .nv.compat                --------------------------
	.section	.nv.compat,"",@"SHT_CUDA_COMPAT_INFO"
	.align	4
        /*0000*/ 	.byte	0x02, 0x09, 0x00, 0x00, 0x02, 0x02, 0x01, 0x00, 0x02, 0x05, 0x05, 0x00, 0x03, 0x07, 0x01, 0x01
        /*0010*/ 	.byte	0x02, 0x03, 0x00, 0x00, 0x02, 0x06, 0x01, 0x00, 0x04, 0x0b, 0x08, 0x00, 0x01, 0x00, 0x00, 0x00
        /*0020*/ 	.byte	0x00, 0x00, 0x00, 0x00


//--------------------- .nv.info._Z14MakeVertexListPjS_S_j --------------------------
	.section	.nv.info._Z14MakeVertexListPjS_S_j,"",@"SHT_CUDA_INFO"
	.sectionflags	@""
	.align	4


	//----- nvinfo : EIATTR_CUDA_API_VERSION
	.align		4
        /*0000*/ 	.byte	0x04, 0x37
        /*0002*/ 	.short	(.L_139 - .L_138)
.L_138:
        /*0004*/ 	.word	0x00000082


	//----- nvinfo : EIATTR_KPARAM_INFO
	.align		4
.L_139:
        /*0008*/ 	.byte	0x04, 0x17
        /*000a*/ 	.short	(.L_141 - .L_140)
.L_140:
        /*000c*/ 	.word	0x00000000
        /*0010*/ 	.short	0x0003
        /*0012*/ 	.short	0x0018
        /*0014*/ 	.byte	0x00, 0xf0, 0x11, 0x00


	//----- nvinfo : EIATTR_KPARAM_INFO
	.align		4
.L_141:
        /*0018*/ 	.byte	0x04, 0x17
        /*001a*/ 	.short	(.L_143 - .L_142)
.L_142:
        /*001c*/ 	.word	0x00000000
        /*0020*/ 	.short	0x0002
        /*0022*/ 	.short	0x0010
        /*0024*/ 	.byte	0x00, 0xf5, 0x21, 0x00


	//----- nvinfo : EIATTR_KPARAM_INFO
	.align		4
.L_143:
        /*0028*/ 	.byte	0x04, 0x17
        /*002a*/ 	.short	(.L_145 - .L_144)
.L_144:
        /*002c*/ 	.word	0x00000000
        /*0030*/ 	.short	0x0001
        /*0032*/ 	.short	0x0008
        /*0034*/ 	.byte	0x00, 0xf5, 0x21, 0x00


	//----- nvinfo : EIATTR_KPARAM_INFO
	.align		4
.L_145:
        /*0038*/ 	.byte	0x04, 0x17
        /*003a*/ 	.short	(.L_147 - .L_146)
.L_146:
        /*003c*/ 	.word	0x00000000
        /*0040*/ 	.short	0x0000
        /*0042*/ 	.short	0x0000
        /*0044*/ 	.byte	0x00, 0xf5, 0x21, 0x00


	//----- nvinfo : EIATTR_SPARSE_MMA_MASK
	.align		4
.L_147:
        /*0048*/ 	.byte	0x03, 0x50
        /*004a*/ 	.short	0x0000


	//----- nvinfo : EIATTR_MAXREG_COUNT
	.align		4
        /*004c*/ 	.byte	0x03, 0x1b
        /*004e*/ 	.short	0x00ff


	//----- nvinfo : EIATTR_MERCURY_ISA_VERSION
	.align		4
        /*0050*/ 	.byte	0x03, 0x5f
        /*0052*/ 	.short	0x0101


	//----- nvinfo : EIATTR_VRC_CTA_INIT_COUNT
	.align		4
        /*0054*/ 	.byte	0x02, 0x4a
	.zero		1
	.zero		1


	//----- nvinfo : EIATTR_EXIT_INSTR_OFFSETS
	.align		4
        /*0058*/ 	.byte	0x04, 0x1c
        /*005a*/ 	.short	(.L_149 - .L_148)


	//   ....[0]....
.L_148:
        /*005c*/ 	.word	0x00000070


	//   ....[1]....
        /*0060*/ 	.word	0x000000d0


	//   ....[2]....
        /*0064*/ 	.word	0x00000140


	//----- nvinfo : EIATTR_CBANK_PARAM_SIZE
	.align		4
.L_149:
        /*0068*/ 	.byte	0x03, 0x19
        /*006a*/ 	.short	0x001c


	//----- nvinfo : EIATTR_PARAM_CBANK
	.align		4
        /*006c*/ 	.byte	0x04, 0x0a
        /*006e*/ 	.short	(.L_151 - .L_150)
	.align		4
.L_150:
        /*0070*/ 	.word	index@(.nv.constant0._Z14MakeVertexListPjS_S_j)
        /*0074*/ 	.short	0x0380
        /*0076*/ 	.short	0x001c


	//----- nvinfo : EIATTR_SW_WAR
	.align		4
.L_151:
        /*0078*/ 	.byte	0x04, 0x36
        /*007a*/ 	.short	(.L_153 - .L_152)
.L_152:
        /*007c*/ 	.word	0x00000008
.L_153:


//--------------------- .nv.info._Z21MakeFlagForVertexListPjS_j --------------------------
	.section	.nv.info._Z21MakeFlagForVertexListPjS_j,"",@"SHT_CUDA_INFO"
	.sectionflags	@""
	.align	4


	//----- nvinfo : EIATTR_CUDA_API_VERSION
	.align		4
        /*0000*/ 	.byte	0x04, 0x37
        /*0002*/ 	.short	(.L_155 - .L_154)
.L_154:
        /*0004*/ 	.word	0x00000082


	//----- nvinfo : EIATTR_KPARAM_INFO
	.align		4
.L_155:
        /*0008*/ 	.byte	0x04, 0x17
        /*000a*/ 	.short	(.L_157 - .L_156)
.L_156:
        /*000c*/ 	.word	0x00000000
        /*0010*/ 	.short	0x0002
        /*0012*/ 	.short	0x0010
        /*0014*/ 	.byte	0x00, 0xf0, 0x11, 0x00


	//----- nvinfo : EIATTR_KPARAM_INFO
	.align		4
.L_157:
        /*0018*/ 	.byte	0x04, 0x17
        /*001a*/ 	.short	(.L_159 - .L_158)
.L_158:
        /*001c*/ 	.word	0x00000000
        /*0020*/ 	.short	0x0001
        /*0022*/ 	.short	0x0008
        /*0024*/ 	.byte	0x00, 0xf5, 0x21, 0x00


	//----- nvinfo : EIATTR_KPARAM_INFO
	.align		4
.L_159:
        /*0028*/ 	.byte	0x04, 0x17
        /*002a*/ 	.short	(.L_161 - .L_160)
.L_160:
        /*002c*/ 	.word	0x00000000
        /*0030*/ 	.short	0x0000
        /*0032*/ 	.short	0x0000
        /*0034*/ 	.byte	0x00, 0xf5, 0x21, 0x00


	//----- nvinfo : EIATTR_SPARSE_MMA_MASK
	.align		4
.L_161:
        /*0038*/ 	.byte	0x03, 0x50
        /*003a*/ 	.short	0x0000


	//----- nvinfo : EIATTR_MAXREG_COUNT
	.align		4
        /*003c*/ 	.byte	0x03, 0x1b
        /*003e*/ 	.short	0x00ff


	//----- nvinfo : EIATTR_MERCURY_ISA_VERSION
	.align		4
        /*0040*/ 	.byte	0x03, 0x5f
        /*0042*/ 	.short	0x0101


	//----- nvinfo : EIATTR_VRC_CTA_INIT_COUNT
	.align		4
        /*0044*/ 	.byte	0x02, 0x4a
	.zero		1
	.zero		1


	//----- nvinfo : EIATTR_EXIT_INSTR_OFFSETS
	.align		4
        /*0048*/ 	.byte	0x04, 0x1c
        /*004a*/ 	.short	(.L_163 - .L_162)


	//   ....[0]....
.L_162:
        /*004c*/ 	.word	0x00000070


	//   ....[1]....
        /*0050*/ 	.word	0x00000120


	//   ....[2]....
        /*0054*/ 	.word	0x00000170


	//   ....[3]....
        /*0058*/ 	.word	0x000001b0


	//----- nvinfo : EIATTR_CRS_STACK_SIZE
	.align		4
.L_163:
        /*005c*/ 	.byte	0x04, 0x1e
        /*005e*/ 	.short	(.L_165 - .L_164)
.L_164:
        /*0060*/ 	.word	0x00000000


	//----- nvinfo : EIATTR_CBANK_PARAM_SIZE
	.align		4
.L_165:
        /*0064*/ 	.byte	0x03, 0x19
        /*0066*/ 	.short	0x0014


	//----- nvinfo : EIATTR_PARAM_CBANK
	.align		4
        /*0068*/ 	.byte	0x04, 0x0a
        /*006a*/ 	.short	(.L_167 - .L_166)
	.align		4
.L_166:
        /*006c*/ 	.word	index@(.nv.constant0._Z21MakeFlagForVertexListPjS_j)
        /*0070*/ 	.short	0x0380
        /*0072*/ 	.short	0x0014


	//----- nvinfo : EIATTR_SW_WAR
	.align		4
.L_167:
        /*0074*/ 	.byte	0x04, 0x36
        /*0076*/ 	.short	(.L_169 - .L_168)
.L_168:
        /*0078*/ 	.word	0x00000008
.L_169:


//--------------------- .nv.info._Z11CopyEdgeMapPjS_j --------------------------
	.section	.nv.info._Z11CopyEdgeMapPjS_j,"",@"SHT_CUDA_INFO"
	.sectionflags	@""
	.align	4


	//----- nvinfo : EIATTR_CUDA_API_VERSION
	.align		4
        /*0000*/ 	.byte	0x04, 0x37
        /*0002*/ 	.short	(.L_171 - .L_170)
.L_170:
        /*0004*/ 	.word	0x00000082


	//----- nvinfo : EIATTR_KPARAM_INFO
	.align		4
.L_171:
        /*0008*/ 	.byte	0x04, 0x17
        /*000a*/ 	.short	(.L_173 - .L_172)
.L_172:
        /*000c*/ 	.word	0x00000000
        /*0010*/ 	.short	0x0002
        /*0012*/ 	.short	0x0010
        /*0014*/ 	.byte	0x00, 0xf0, 0x11, 0x00


	//----- nvinfo : EIATTR_KPARAM_INFO
	.align		4
.L_173:
        /*0018*/ 	.byte	0x04, 0x17
        /*001a*/ 	.short	(.L_175 - .L_174)
.L_174:
        /*001c*/ 	.word	0x00000000
        /*0020*/ 	.short	0x0001
        /*0022*/ 	.short	0x0008
        /*0024*/ 	.byte	0x00, 0xf5, 0x21, 0x00


	//----- nvinfo : EIATTR_KPARAM_INFO
	.align		4
.L_175:
        /*0028*/ 	.byte	0x04, 0x17
        /*002a*/ 	.short	(.L_177 - .L_176)
.L_176:
        /*002c*/ 	.word	0x00000000
        /*0030*/ 	.short	0x0000
        /*0032*/ 	.short	0x0000
        /*0034*/ 	.byte	0x00, 0xf5, 0x21, 0x00


	//----- nvinfo : EIATTR_SPARSE_MMA_MASK
	.align		4
.L_177:
        /*0038*/ 	.byte	0x03, 0x50
        /*003a*/ 	.short	0x0000


	//----- nvinfo : EIATTR_MAXREG_COUNT
	.align		4
        /*003c*/ 	.byte	0x03, 0x1b
        /*003e*/ 	.short	0x00ff


	//----- nvinfo : EIATTR_MERCURY_ISA_VERSION
	.align		4
        /*0040*/ 	.byte	0x03, 0x5f
        /*0042*/ 	.short	0x0101


	//----- nvinfo : EIATTR_VRC_CTA_INIT_COUNT
	.align		4
        /*0044*/ 	.byte	0x02, 0x4a
	.zero		1
	.zero		1


	//----- nvinfo : EIATTR_EXIT_INSTR_OFFSETS
	.align		4
        /*0048*/ 	.byte	0x04, 0x1c
        /*004a*/ 	.short	(.L_179 - .L_178)


	//   ....[0]....
.L_178:
        /*004c*/ 	.word	0x00000070


	//   ....[1]....
        /*0050*/ 	.word	0x000000f0


	//----- nvinfo : EIATTR_CBANK_PARAM_SIZE
	.align		4
.L_179:
        /*0054*/ 	.byte	0x03, 0x19
        /*0056*/ 	.short	0x0014


	//----- nvinfo : EIATTR_PARAM_CBANK
	.align		4
        /*0058*/ 	.byte	0x04, 0x0a
        /*005a*/ 	.short	(.L_181 - .L_180)
	.align		4
.L_180:
        /*005c*/ 	.word	index@(.nv.constant0._Z11CopyEdgeMapPjS_j)
        /*0060*/ 	.short	0x0380
        /*0062*/ 	.short	0x0014


	//----- nvinfo : EIATTR_SW_WAR
	.align		4
.L_181:
        /*0064*/ 	.byte	0x04, 0x36
        /*0066*/ 	.short	(.L_183 - .L_182)
.L_182:
        /*0068*/ 	.word	0x00000008
.L_183:


//--------------------- .nv.info._Z15CompactEdgeListPjS_S_S_PyS_S_S_S_ --------------------------
	.section	.nv.info._Z15CompactEdgeListPjS_S_S_PyS_S_S_S_,"",@"SHT_CUDA_INFO"
	.sectionflags	@""
	.align	4


	//----- nvinfo : EIATTR_CUDA_API_VERSION
	.align		4
        /*0000*/ 	.byte	0x04, 0x37
        /*0002*/ 	.short	(.L_185 - .L_184)
.L_184:
        /*0004*/ 	.word	0x00000082


	//----- nvinfo : EIATTR_KPARAM_INFO
	.align		4
.L_185:
        /*0008*/ 	.byte	0x04, 0x17
        /*000a*/ 	.short	(.L_187 - .L_186)
.L_186:
        /*000c*/ 	.word	0x00000000
        /*0010*/ 	.short	0x0008
        /*0012*/ 	.short	0x0040
        /*0014*/ 	.byte	0x00, 0xf5, 0x21, 0x00


	//----- nvinfo : EIATTR_KPARAM_INFO
	.align		4
.L_187:
        /*0018*/ 	.byte	0x04, 0x17
        /*001a*/ 	.short	(.L_189 - .L_188)
.L_188:
        /*001c*/ 	.word	0x00000000
        /*0020*/ 	.short	0x0007
        /*0022*/ 	.short	0x0038
        /*0024*/ 	.byte	0x00, 0xf5, 0x21, 0x00


	//----- nvinfo : EIATTR_KPARAM_INFO
	.align		4
.L_189:
        /*0028*/ 	.byte	0x04, 0x17
        /*002a*/ 	.short	(.L_191 - .L_190)
.L_190:
        /*002c*/ 	.word	0x00000000
        /*0030*/ 	.short	0x0006
        /*0032*/ 	.short	0x0030
        /*0034*/ 	.byte	0x00, 0xf5, 0x21, 0x00


	//----- nvinfo : EIATTR_KPARAM_INFO
	.align		4
.L_191:
        /*0038*/ 	.byte	0x04, 0x17
        /*003a*/ 	.short	(.L_193 - .L_192)
.L_192:
        /*003c*/ 	.word	0x00000000
        /*0040*/ 	.short	0x0005
        /*0042*/ 	.short	0x0028
        /*0044*/ 	.byte	0x00, 0xf5, 0x21, 0x00


	//----- nvinfo : EIATTR_KPARAM_INFO
	.align		4
.L_193:
        /*0048*/ 	.byte	0x04, 0x17
        /*004a*/ 	.short	(.L_195 - .L_194)
.L_194:
        /*004c*/ 	.word	0x00000000
        /*0050*/ 	.short	0x0004
        /*0052*/ 	.short	0x0020
        /*0054*/ 	.byte	0x00, 0xf5, 0x21, 0x00


	//----- nvinfo : EIATTR_KPARAM_INFO
	.align		4
.L_195:
        /*0058*/ 	.byte	0x04, 0x17
        /*005a*/ 	.short	(.L_197 - .L_196)
.L_196:
        /*005c*/ 	.word	0x00000000
        /*0060*/ 	.short	0x0003
        /*0062*/ 	.short	0x0018
        /*0064*/ 	.byte	0x00, 0xf5, 0x21, 0x00


	//----- nvinfo : EIATTR_KPARAM_INFO
	.align		4
.L_197:
        /*0068*/ 	.byte	0x04, 0x17
        /*006a*/ 	.short	(.L_199 - .L_198)
.L_198:
        /*006c*/ 	.word	0x00000000
        /*0070*/ 	.short	0x0002
        /*0072*/ 	.short	0x0010
        /*0074*/ 	.byte	0x00, 0xf5, 0x21, 0x00


	//----- nvinfo : EIATTR_KPARAM_INFO
	.align		4
.L_199:
        /*0078*/ 	.byte	0x04, 0x17
        /*007a*/ 	.short	(.L_201 - .L_200)
.L_200:
        /*007c*/ 	.word	0x00000000
        /*0080*/ 	.short	0x0001
        /*0082*/ 	.short	0x0008
        /*0084*/ 	.byte	0x00, 0xf5, 0x21, 0x00


	//----- nvinfo : EIATTR_KPARAM_INFO
	.align		4
.L_201:
        /*0088*/ 	.byte	0x04, 0x17
        /*008a*/ 	.short	(.L_203 - .L_202)
.L_202:
        /*008c*/ 	.word	0x00000000
        /*0090*/ 	.short	0x0000
        /*0092*/ 	.short	0x0000
        /*0094*/ 	.byte	0x00, 0xf5, 0x21, 0x00


	//----- nvinfo : EIATTR_SPARSE_MMA_MASK
	.align		4
.L_203:
        /*0098*/ 	.byte	0x03, 0x50
        /*009a*/ 	.short	0x0000


	//----- nvinfo : EIATTR_MAXREG_COUNT
	.align		4
        /*009c*/ 	.byte	0x03, 0x1b
        /*009e*/ 	.short	0x00ff


	//----- nvinfo : EIATTR_MERCURY_ISA_VERSION
	.align		4
        /*00a0*/ 	.byte	0x03, 0x5f
        /*00a2*/ 	.short	0x0101


	//----- nvinfo : EIATTR_INT_WARP_WIDE_INSTR_OFFSETS
	.align		4
        /*00a4*/ 	.byte	0x04, 0x31
        /*00a6*/ 	.short	(.L_205 - .L_204)


	//   ....[0]....
.L_204:
        /*00a8*/ 	.word	0x00000310


	//   ....[1]....
        /*00ac*/ 	.word	0x00000340


	//   ....[2]....
        /*00b0*/ 	.word	0x000003c0


	//----- nvinfo : EIATTR_VRC_CTA_INIT_COUNT
	.align		4
.L_205:
        /*00b4*/ 	.byte	0x02, 0x4a
	.zero		1
	.zero		1


	//----- nvinfo : EIATTR_EXIT_INSTR_OFFSETS
	.align		4
        /*00b8*/ 	.byte	0x04, 0x1c
        /*00ba*/ 	.short	(.L_207 - .L_206)


	//   ....[0]....
.L_206:
        /*00bc*/ 	.word	0x00000090


	//   ....[1]....
        /*00c0*/ 	.word	0x000000e0


	//   ....[2]....
        /*00c4*/ 	.word	0x000002d0


	//   ....[3]....
        /*00c8*/ 	.word	0x00000460


	//----- nvinfo : EIATTR_CRS_STACK_SIZE
	.align		4
.L_207:
        /*00cc*/ 	.byte	0x04, 0x1e
        /*00ce*/ 	.short	(.L_209 - .L_208)
.L_208:
        /*00d0*/ 	.word	0x00000000


	//----- nvinfo : EIATTR_CBANK_PARAM_SIZE
	.align		4
.L_209:
        /*00d4*/ 	.byte	0x03, 0x19
        /*00d6*/ 	.short	0x0048


	//----- nvinfo : EIATTR_PARAM_CBANK
	.align		4
        /*00d8*/ 	.byte	0x04, 0x0a
        /*00da*/ 	.short	(.L_211 - .L_210)
	.align		4
.L_210:
        /*00dc*/ 	.word	index@(.nv.constant0._Z15CompactEdgeListPjS_S_S_PyS_S_S_S_)
        /*00e0*/ 	.short	0x0380
        /*00e2*/ 	.short	0x0048


	//----- nvinfo : EIATTR_SW_WAR
	.align		4
.L_211:
        /*00e4*/ 	.byte	0x04, 0x36
        /*00e6*/ 	.short	(.L_213 - .L_212)
.L_212:
        /*00e8*/ 	.word	0x00000008
.L_213:


//--------------------- .nv.info._Z11MarkEdgesUVPjPyS_j --------------------------
	.section	.nv.info._Z11MarkEdgesUVPjPyS_j,"",@"SHT_CUDA_INFO"
	.sectionflags	@""
	.align	4


	//----- nvinfo : EIATTR_CUDA_API_VERSION
	.align		4
        /*0000*/ 	.byte	0x04, 0x37
        /*0002*/ 	.short	(.L_215 - .L_214)
.L_214:
        /*0004*/ 	.word	0x00000082


	//----- nvinfo : EIATTR_KPARAM_INFO
	.align		4
.L_215:
        /*0008*/ 	.byte	0x04, 0x17
        /*000a*/ 	.short	(.L_217 - .L_216)
.L_216:
        /*000c*/ 	.word	0x00000000
        /*0010*/ 	.short	0x0003
        /*0012*/ 	.short	0x0018
        /*0014*/ 	.byte	0x00, 0xf0, 0x11, 0x00


	//----- nvinfo : EIATTR_KPARAM_INFO
	.align		4
.L_217:
        /*0018*/ 	.byte	0x04, 0x17
        /*001a*/ 	.short	(.L_219 - .L_218)
.L_218:
        /*001c*/ 	.word	0x00000000
        /*0020*/ 	.short	0x0002
        /*0022*/ 	.short	0x0010
        /*0024*/ 	.byte	0x00, 0xf5, 0x21, 0x00


	//----- nvinfo : EIATTR_KPARAM_INFO
	.align		4
.L_219:
        /*0028*/ 	.byte	0x04, 0x17
        /*002a*/ 	.short	(.L_221 - .L_220)
.L_220:
        /*002c*/ 	.word	0x00000000
        /*0030*/ 	.short	0x0001
        /*0032*/ 	.short	0x0008
        /*0034*/ 	.byte	0x00, 0xf5, 0x21, 0x00


	//----- nvinfo : EIATTR_KPARAM_INFO
	.align		4
.L_221:
        /*0038*/ 	.byte	0x04, 0x17
        /*003a*/ 	.short	(.L_223 - .L_222)
.L_222:
        /*003c*/ 	.word	0x00000000
        /*0040*/ 	.short	0x0000
        /*0042*/ 	.short	0x0000
        /*0044*/ 	.byte	0x00, 0xf5, 0x21, 0x00


	//----- nvinfo : EIATTR_SPARSE_MMA_MASK
	.align		4
.L_223:
        /*0048*/ 	.byte	0x03, 0x50
        /*004a*/ 	.short	0x0000


	//----- nvinfo : EIATTR_MAXREG_COUNT
	.align		4
        /*004c*/ 	.byte	0x03, 0x1b
        /*004e*/ 	.short	0x00ff


	//----- nvinfo : EIATTR_MERCURY_ISA_VERSION
	.align		4
        /*0050*/ 	.byte	0x03, 0x5f
        /*0052*/ 	.short	0x0101


	//----- nvinfo : EIATTR_INT_WARP_WIDE_INSTR_OFFSETS
	.align		4
        /*0054*/ 	.byte	0x04, 0x31
        /*0056*/ 	.short	(.L_225 - .L_224)


	//   ....[0]....
.L_224:
        /*0058*/ 	.word	0x00000200


	//   ....[1]....
        /*005c*/ 	.word	0x00000210


	//----- nvinfo : EIATTR_VRC_CTA_INIT_COUNT
	.align		4
.L_225:
        /*0060*/ 	.byte	0x02, 0x4a
	.zero		1
	.zero		1


	//----- nvinfo : EIATTR_EXIT_INSTR_OFFSETS
	.align		4
        /*0064*/ 	.byte	0x04, 0x1c
        /*0066*/ 	.short	(.L_227 - .L_226)


	//   ....[0]....
.L_226:
        /*0068*/ 	.word	0x00000070


	//   ....[1]....
        /*006c*/ 	.word	0x000001d0


	//   ....[2]....
        /*0070*/ 	.word	0x00000260


	//   ....[3]....
        /*0074*/ 	.word	0x000002a0


	//----- nvinfo : EIATTR_CRS_STACK_SIZE
	.align		4
.L_227:
        /*0078*/ 	.byte	0x04, 0x1e
        /*007a*/ 	.short	(.L_229 - .L_228)
.L_228:
        /*007c*/ 	.word	0x00000000


	//----- nvinfo : EIATTR_CBANK_PARAM_SIZE
	.align		4
.L_229:
        /*0080*/ 	.byte	0x03, 0x19
        /*0082*/ 	.short	0x001c


	//----- nvinfo : EIATTR_PARAM_CBANK
	.align		4
        /*0084*/ 	.byte	0x04, 0x0a
        /*0086*/ 	.short	(.L_231 - .L_230)
	.align		4
.L_230:
        /*0088*/ 	.word	index@(.nv.constant0._Z11MarkEdgesUVPjPyS_j)
        /*008c*/ 	.short	0x0380
        /*008e*/ 	.short	0x001c


	//----- nvinfo : EIATTR_SW_WAR
	.align		4
.L_231:
        /*0090*/ 	.byte	0x04, 0x36
        /*0092*/ 	.short	(.L_233 - .L_232)
.L_232:
        /*0094*/ 	.word	0x00000008
.L_233:


//--------------------- .nv.info._Z29AppendForDuplicateEdgeRemovalPyPjS0_S0_S0_j --------------------------
	.section	.nv.info._Z29AppendForDuplicateEdgeRemovalPyPjS0_S0_S0_j,"",@"SHT_CUDA_INFO"
	.sectionflags	@""
	.align	4


	//----- nvinfo : EIATTR_CUDA_API_VERSION
	.align		4
        /*0000*/ 	.byte	0x04, 0x37
        /*0002*/ 	.short	(.L_235 - .L_234)
.L_234:
        /*0004*/ 	.word	0x00000082


	//----- nvinfo : EIATTR_KPARAM_INFO
	.align		4
.L_235:
        /*0008*/ 	.byte	0x04, 0x17
        /*000a*/ 	.short	(.L_237 - .L_236)
.L_236:
        /*000c*/ 	.word	0x00000000
        /*0010*/ 	.short	0x0005
        /*0012*/ 	.short	0x0028
        /*0014*/ 	.byte	0x00, 0xf0, 0x11, 0x00


	//----- nvinfo : EIATTR_KPARAM_INFO
	.align		4
.L_237:
        /*0018*/ 	.byte	0x04, 0x17
        /*001a*/ 	.short	(.L_239 - .L_238)
.L_238:
        /*001c*/ 	.word	0x00000000
        /*0020*/ 	.short	0x0004
        /*0022*/ 	.short	0x0020
        /*0024*/ 	.byte	0x00, 0xf5, 0x21, 0x00


	//----- nvinfo : EIATTR_KPARAM_INFO
	.align		4
.L_239:
        /*0028*/ 	.byte	0x04, 0x17
        /*002a*/ 	.short	(.L_241 - .L_240)
.L_240:
        /*002c*/ 	.word	0x00000000
        /*0030*/ 	.short	0x0003
        /*0032*/ 	.short	0x0018
        /*0034*/ 	.byte	0x00, 0xf5, 0x21, 0x00


	//----- nvinfo : EIATTR_KPARAM_INFO
	.align		4
.L_241:
        /*0038*/ 	.byte	0x04, 0x17
        /*003a*/ 	.short	(.L_243 - .L_242)
.L_242:
        /*003c*/ 	.word	0x00000000
        /*0040*/ 	.short	0x0002
        /*0042*/ 	.short	0x0010
        /*0044*/ 	.byte	0x00, 0xf5, 0x21, 0x00


	//----- nvinfo : EIATTR_KPARAM_INFO
	.align		4
.L_243:
        /*0048*/ 	.byte	0x04, 0x17
        /*004a*/ 	.short	(.L_245 - .L_244)
.L_244:
        /*004c*/ 	.word	0x00000000
        /*0050*/ 	.short	0x0001
        /*0052*/ 	.short	0x0008
        /*0054*/ 	.byte	0x00, 0xf5, 0x21, 0x00


	//----- nvinfo : EIATTR_KPARAM_INFO
	.align		4
.L_245:
        /*0058*/ 	.byte	0x04, 0x17
        /*005a*/ 	.short	(.L_247 - .L_246)
.L_246:
        /*005c*/ 	.word	0x00000000
        /*0060*/ 	.short	0x0000
        /*0062*/ 	.short	0x0000
        /*0064*/ 	.byte	0x00, 0xf5, 0x21, 0x00


	//----- nvinfo : EIATTR_SPARSE_MMA_MASK
	.align		4
.L_247:
        /*0068*/ 	.byte	0x03, 0x50
        /*006a*/ 	.short	0x0000


	//----- nvinfo : EIATTR_MAXREG_COUNT
	.align		4
        /*006c*/ 	.byte	0x03, 0x1b
        /*006e*/ 	.short	0x00ff


	//----- nvinfo : EIATTR_MERCURY_ISA_VERSION
	.align		4
        /*0070*/ 	.byte	0x03, 0x5f
        /*0072*/ 	.short	0x0101


	//----- nvinfo : EIATTR_VRC_CTA_INIT_COUNT
	.align		4
        /*0074*/ 	.byte	0x02, 0x4a
	.zero		1
	.zero		1


	//----- nvinfo : EIATTR_EXIT_INSTR_OFFSETS
	.align		4
        /*0078*/ 	.byte	0x04, 0x1c
        /*007a*/ 	.short	(.L_249 - .L_248)


	//   ....[0]....
.L_248:
        /*007c*/ 	.word	0x00000070


	//   ....[1]....
        /*0080*/ 	.word	0x00000240


	//----- nvinfo : EIATTR_CBANK_PARAM_SIZE
	.align		4
.L_249:
        /*0084*/ 	.byte	0x03, 0x19
        /*0086*/ 	.short	0x002c


	//----- nvinfo : EIATTR_PARAM_CBANK
	.align		4
        /*0088*/ 	.byte	0x04, 0x0a
        /*008a*/ 	.short	(.L_251 - .L_250)
	.align		4
.L_250:
        /*008c*/ 	.word	index@(.nv.constant0._Z29AppendForDuplicateEdgeRemovalPyPjS0_S0_S0_j)
        /*0090*/ 	.short	0x0380
        /*0092*/ 	.short	0x002c


	//----- nvinfo : EIATTR_SW_WAR
	.align		4
.L_251:
        /*0094*/ 	.byte	0x04, 0x36
        /*0096*/ 	.short	(.L_253 - .L_252)
.L_252:
        /*0098*/ 	.word	0x00000008
.L_253:


//--------------------- .nv.info._Z17CopyEdgeArrayBackPjS_j --------------------------
	.section	.nv.info._Z17CopyEdgeArrayBackPjS_j,"",@"SHT_CUDA_INFO"
	.sectionflags	@""
	.align	4


	//----- nvinfo : EIATTR_CUDA_API_VERSION
	.align		4
        /*0000*/ 	.byte	0x04, 0x37
        /*0002*/ 	.short	(.L_255 - .L_254)
.L_254:
        /*0004*/ 	.word	0x00000082


	//----- nvinfo : EIATTR_KPARAM_INFO
	.align		4
.L_255:
        /*0008*/ 	.byte	0x04, 0x17
        /*000a*/ 	.short	(.L_257 - .L_256)
.L_256:
        /*000c*/ 	.word	0x00000000
        /*0010*/ 	.short	0x0002
        /*0012*/ 	.short	0x0010
        /*0014*/ 	.byte	0x00, 0xf0, 0x11, 0x00


	//----- nvinfo : EIATTR_KPARAM_INFO
	.align		4
.L_257:
        /*0018*/ 	.byte	0x04, 0x17
        /*001a*/ 	.short	(.L_259 - .L_258)
.L_258:
        /*001c*/ 	.word	0x00000000
        /*0020*/ 	.short	0x0001
        /*0022*/ 	.short	0x0008
        /*0024*/ 	.byte	0x00, 0xf5, 0x21, 0x00


	//----- nvinfo : EIATTR_KPARAM_INFO
	.align		4
.L_259:
        /*0028*/ 	.byte	0x04, 0x17
        /*002a*/ 	.short	(.L_261 - .L_260)
.L_260:
        /*002c*/ 	.word	0x00000000
        /*0030*/ 	.short	0x0000
        /*0032*/ 	.short	0x0000
        /*0034*/ 	.byte	0x00, 0xf5, 0x21, 0x00


	//----- nvinfo : EIATTR_SPARSE_MMA_MASK
	.align		4
.L_261:
        /*0038*/ 	.byte	0x03, 0x50
        /*003a*/ 	.short	0x0000


	//----- nvinfo : EIATTR_MAXREG_COUNT
	.align		4
        /*003c*/ 	.byte	0x03, 0x1b
        /*003e*/ 	.short	0x00ff


	//----- nvinfo : EIATTR_MERCURY_ISA_VERSION
	.align		4
        /*0040*/ 	.byte	0x03, 0x5f
        /*0042*/ 	.short	0x0101


	//----- nvinfo : EIATTR_VRC_CTA_INIT_COUNT
	.align		4
        /*0044*/ 	.byte	0x02, 0x4a
	.zero		1
	.zero		1


	//----- nvinfo : EIATTR_EXIT_INSTR_OFFSETS
	.align		4
        /*0048*/ 	.byte	0x04, 0x1c
        /*004a*/ 	.short	(.L_263 - .L_262)


	//   ....[0]....
.L_262:
        /*004c*/ 	.word	0x00000070


	//   ....[1]....
        /*0050*/ 	.word	0x000000f0


	//----- nvinfo : EIATTR_CBANK_PARAM_SIZE
	.align		4
.L_263:
        /*0054*/ 	.byte	0x03, 0x19
        /*0056*/ 	.short	0x0014


	//----- nvinfo : EIATTR_PARAM_CBANK
	.align		4
        /*0058*/ 	.byte	0x04, 0x0a
        /*005a*/ 	.short	(.L_265 - .L_264)
	.align		4
.L_264:
        /*005c*/ 	.word	index@(.nv.constant0._Z17CopyEdgeArrayBackPjS_j)
        /*0060*/ 	.short	0x0380
        /*0062*/ 	.short	0x0014


	//----- nvinfo : EIATTR_SW_WAR
	.align		4
.L_265:
        /*0064*/ 	.byte	0x04, 0x36
        /*0066*/ 	.short	(.L_267 - .L_266)
.L_266:
        /*0068*/ 	.word	0x00000008
.L_267:


//--------------------- .nv.info._Z15RemoveSelfEdgesPjS_S_S_j --------------------------
	.section	.nv.info._Z15RemoveSelfEdgesPjS_S_S_j,"",@"SHT_CUDA_INFO"
	.sectionflags	@""
	.align	4


	//----- nvinfo : EIATTR_CUDA_API_VERSION
	.align		4
        /*0000*/ 	.byte	0x04, 0x37
        /*0002*/ 	.short	(.L_269 - .L_268)
.L_268:
        /*0004*/ 	.word	0x00000082


	//----- nvinfo : EIATTR_KPARAM_INFO
	.align		4
.L_269:
        /*0008*/ 	.byte	0x04, 0x17
        /*000a*/ 	.short	(.L_271 - .L_270)
.L_270:
        /*000c*/ 	.word	0x00000000
        /*0010*/ 	.short	0x0004
        /*0012*/ 	.short	0x0020
        /*0014*/ 	.byte	0x00, 0xf0, 0x11, 0x00


	//----- nvinfo : EIATTR_KPARAM_INFO
	.align		4
.L_271:
        /*0018*/ 	.byte	0x04, 0x17
        /*001a*/ 	.short	(.L_273 - .L_272)
.L_272:
        /*001c*/ 	.word	0x00000000
        /*0020*/ 	.short	0x0003
        /*0022*/ 	.short	0x0018
        /*0024*/ 	.byte	0x00, 0xf5, 0x21, 0x00


	//----- nvinfo : EIATTR_KPARAM_INFO
	.align		4
.L_273:
        /*0028*/ 	.byte	0x04, 0x17
        /*002a*/ 	.short	(.L_275 - .L_274)
.L_274:
        /*002c*/ 	.word	0x00000000
        /*0030*/ 	.short	0x0002
        /*0032*/ 	.short	0x0010
        /*0034*/ 	.byte	0x00, 0xf5, 0x21, 0x00


	//----- nvinfo : EIATTR_KPARAM_INFO
	.align		4
.L_275:
        /*0038*/ 	.byte	0x04, 0x17
        /*003a*/ 	.short	(.L_277 - .L_276)
.L_276:
        /*003c*/ 	.word	0x00000000
        /*0040*/ 	.short	0x0001
        /*0042*/ 	.short	0x0008
        /*0044*/ 	.byte	0x00, 0xf5, 0x21, 0x00


	//----- nvinfo : EIATTR_KPARAM_INFO
	.align		4
.L_277:
        /*0048*/ 	.byte	0x04, 0x17
        /*004a*/ 	.short	(.L_279 - .L_278)
.L_278:
        /*004c*/ 	.word	0x00000000
        /*0050*/ 	.short	0x0000
        /*0052*/ 	.short	0x0000
        /*0054*/ 	.byte	0x00, 0xf5, 0x21, 0x00


	//----- nvinfo : EIATTR_SPARSE_MMA_MASK
	.align		4
.L_279:
        /*0058*/ 	.byte	0x03, 0x50
        /*005a*/ 	.short	0x0000


	//----- nvinfo : EIATTR_MAXREG_COUNT
	.align		4
        /*005c*/ 	.byte	0x03, 0x1b
        /*005e*/ 	.short	0x00ff


	//----- nvinfo : EIATTR_MERCURY_ISA_VERSION
	.align		4
        /*0060*/ 	.byte	0x03, 0x5f
        /*0062*/ 	.short	0x0101


	//----- nvinfo : EIATTR_VRC_CTA_INIT_COUNT
	.align		4
        /*0064*/ 	.byte	0x02, 0x4a
	.zero		1
	.zero		1


	//----- nvinfo : EIATTR_EXIT_INSTR_OFFSETS
	.align		4
        /*0068*/ 	.byte	0x04, 0x1c
        /*006a*/ 	.short	(.L_281 - .L_280)


	//   ....[0]....
.L_280:
        /*006c*/ 	.word	0x00000070


	//   ....[1]....
        /*0070*/ 	.word	0x00000150


	//   ....[2]....
        /*0074*/ 	.word	0x000001a0


	//----- nvinfo : EIATTR_CBANK_PARAM_SIZE
	.align		4
.L_281:
        /*0078*/ 	.byte	0x03, 0x19
        /*007a*/ 	.short	0x0024


	//----- nvinfo : EIATTR_PARAM_CBANK
	.align		4
        /*007c*/ 	.byte	0x04, 0x0a
        /*007e*/ 	.short	(.L_283 - .L_282)
	.align		4
.L_282:
        /*0080*/ 	.word	index@(.nv.constant0._Z15RemoveSelfEdgesPjS_S_S_j)
        /*0084*/ 	.short	0x0380
        /*0086*/ 	.short	0x0024


	//----- nvinfo : EIATTR_SW_WAR
	.align		4
.L_283:
        /*0088*/ 	.byte	0x04, 0x36
        /*008a*/ 	.short	(.L_285 - .L_284)
.L_284:
        /*008c*/ 	.word	0x00000008
.L_285:


//--------------------- .nv.info._Z13CopyEdgeArrayPjS_j --------------------------
	.section	.nv.info._Z13CopyEdgeArrayPjS_j,"",@"SHT_CUDA_INFO"
	.sectionflags	@""
	.align	4


	//----- nvinfo : EIATTR_CUDA_API_VERSION
	.align		4
        /*0000*/ 	.byte	0x04, 0x37
        /*0002*/ 	.short	(.L_287 - .L_286)
.L_286:
        /*0004*/ 	.word	0x00000082


	//----- nvinfo : EIATTR_KPARAM_INFO
	.align		4
.L_287:
        /*0008*/ 	.byte	0x04, 0x17
        /*000a*/ 	.short	(.L_289 - .L_288)
.L_288:
        /*000c*/ 	.word	0x00000000
        /*0010*/ 	.short	0x0002
        /*0012*/ 	.short	0x0010
        /*0014*/ 	.byte	0x00, 0xf0, 0x11, 0x00


	//----- nvinfo : EIATTR_KPARAM_INFO
	.align		4
.L_289:
        /*0018*/ 	.byte	0x04, 0x17
        /*001a*/ 	.short	(.L_291 - .L_290)
.L_290:
        /*001c*/ 	.word	0x00000000
        /*0020*/ 	.short	0x0001
        /*0022*/ 	.short	0x0008
        /*0024*/ 	.byte	0x00, 0xf5, 0x21, 0x00


	//----- nvinfo : EIATTR_KPARAM_INFO
	.align		4
.L_291:
        /*0028*/ 	.byte	0x04, 0x17
        /*002a*/ 	.short	(.L_293 - .L_292)
.L_292:
        /*002c*/ 	.word	0x00000000
        /*0030*/ 	.short	0x0000
        /*0032*/ 	.short	0x0000
        /*0034*/ 	.byte	0x00, 0xf5, 0x21, 0x00


	//----- nvinfo : EIATTR_SPARSE_MMA_MASK
	.align		4
.L_293:
        /*0038*/ 	.byte	0x03, 0x50
        /*003a*/ 	.short	0x0000


	//----- nvinfo : EIATTR_MAXREG_COUNT
	.align		4
        /*003c*/ 	.byte	0x03, 0x1b
        /*003e*/ 	.short	0x00ff


	//----- nvinfo : EIATTR_MERCURY_ISA_VERSION
	.align		4
        /*0040*/ 	.byte	0x03, 0x5f
        /*0042*/ 	.short	0x0101


	//----- nvinfo : EIATTR_VRC_CTA_INIT_COUNT
	.align		4
        /*0044*/ 	.byte	0x02, 0x4a
	.zero		1
	.zero		1


	//----- nvinfo : EIATTR_EXIT_INSTR_OFFSETS
	.align		4
        /*0048*/ 	.byte	0x04, 0x1c
        /*004a*/ 	.short	(.L_295 - .L_294)


	//   ....[0]....
.L_294:
        /*004c*/ 	.word	0x00000070


	//   ....[1]....
        /*0050*/ 	.word	0x000000f0


	//----- nvinfo : EIATTR_CBANK_PARAM_SIZE
	.align		4
.L_295:
        /*0054*/ 	.byte	0x03, 0x19
        /*0056*/ 	.short	0x0014


	//----- nvinfo : EIATTR_PARAM_CBANK
	.align		4
        /*0058*/ 	.byte	0x04, 0x0a
        /*005a*/ 	.short	(.L_297 - .L_296)
	.align		4
.L_296:
        /*005c*/ 	.word	index@(.nv.constant0._Z13CopyEdgeArrayPjS_j)
        /*0060*/ 	.short	0x0380
        /*0062*/ 	.short	0x0014


	//----- nvinfo : EIATTR_SW_WAR
	.align		4
.L_297:
        /*0064*/ 	.byte	0x04, 0x36
        /*0066*/ 	.short	(.L_299 - .L_298)
.L_298:
        /*0068*/ 	.word	0x00000008
.L_299:


//--------------------- .nv.info._Z15MakeFlagForUIdsPjS_j --------------------------
	.section	.nv.info._Z15MakeFlagForUIdsPjS_j,"",@"SHT_CUDA_INFO"
	.sectionflags	@""
	.align	4


	//----- nvinfo : EIATTR_CUDA_API_VERSION
	.align		4
        /*0000*/ 	.byte	0x04, 0x37
        /*0002*/ 	.short	(.L_301 - .L_300)
.L_300:
        /*0004*/ 	.word	0x00000082


	//----- nvinfo : EIATTR_KPARAM_INFO
	.align		4
.L_301:
        /*0008*/ 	.byte	0x04, 0x17
        /*000a*/ 	.short	(.L_303 - .L_302)
.L_302:
        /*000c*/ 	.word	0x00000000
        /*0010*/ 	.short	0x0002
        /*0012*/ 	.short	0x0010
        /*0014*/ 	.byte	0x00, 0xf0, 0x11, 0x00


	//----- nvinfo : EIATTR_KPARAM_INFO
	.align		4
.L_303:
        /*0018*/ 	.byte	0x04, 0x17
        /*001a*/ 	.short	(.L_305 - .L_304)
.L_304:
        /*001c*/ 	.word	0x00000000
        /*0020*/ 	.short	0x0001
        /*0022*/ 	.short	0x0008
        /*0024*/ 	.byte	0x00, 0xf5, 0x21, 0x00


	//----- nvinfo : EIATTR_KPARAM_INFO
	.align		4
.L_305:
        /*0028*/ 	.byte	0x04, 0x17
        /*002a*/ 	.short	(.L_307 - .L_306)
.L_306:
        /*002c*/ 	.word	0x00000000
        /*0030*/ 	.short	0x0000
        /*0032*/ 	.short	0x0000
        /*0034*/ 	.byte	0x00, 0xf5, 0x21, 0x00


	//----- nvinfo : EIATTR_SPARSE_MMA_MASK
	.align		4
.L_307:
        /*0038*/ 	.byte	0x03, 0x50
        /*003a*/ 	.short	0x0000


	//----- nvinfo : EIATTR_MAXREG_COUNT
	.align		4
        /*003c*/ 	.byte	0x03, 0x1b
        /*003e*/ 	.short	0x00ff


	//----- nvinfo : EIATTR_MERCURY_ISA_VERSION
	.align		4
        /*0040*/ 	.byte	0x03, 0x5f
        /*0042*/ 	.short	0x0101


	//----- nvinfo : EIATTR_VRC_CTA_INIT_COUNT
	.align		4
        /*0044*/ 	.byte	0x02, 0x4a
	.zero		1
	.zero		1


	//----- nvinfo : EIATTR_EXIT_INSTR_OFFSETS
	.align		4
        /*0048*/ 	.byte	0x04, 0x1c
        /*004a*/ 	.short	(.L_309 - .L_308)


	//   ....[0]....
.L_308:
        /*004c*/ 	.word	0x00000070


	//   ....[1]....
        /*0050*/ 	.word	0x00000100


	//----- nvinfo : EIATTR_CBANK_PARAM_SIZE
	.align		4
.L_309:
        /*0054*/ 	.byte	0x03, 0x19
        /*0056*/ 	.short	0x0014


	//----- nvinfo : EIATTR_PARAM_CBANK
	.align		4
        /*0058*/ 	.byte	0x04, 0x0a
        /*005a*/ 	.short	(.L_311 - .L_310)
	.align		4
.L_310:
        /*005c*/ 	.word	index@(.nv.constant0._Z15MakeFlagForUIdsPjS_j)
        /*0060*/ 	.short	0x0380
        /*0062*/ 	.short	0x0014


	//----- nvinfo : EIATTR_SW_WAR
	.align		4
.L_311:
        /*0064*/ 	.byte	0x04, 0x36
        /*0066*/ 	.short	(.L_313 - .L_312)
.L_312:
        /*0068*/ 	.word	0x00000008
.L_313:


//--------------------- .nv.info._Z15MakeFlagForScanPjPyj --------------------------
	.section	.nv.info._Z15MakeFlagForScanPjPyj,"",@"SHT_CUDA_INFO"
	.sectionflags	@""
	.align	4


	//----- nvinfo : EIATTR_CUDA_API_VERSION
	.align		4
        /*0000*/ 	.byte	0x04, 0x37
        /*0002*/ 	.short	(.L_315 - .L_314)
.L_314:
        /*0004*/ 	.word	0x00000082


	//----- nvinfo : EIATTR_KPARAM_INFO
	.align		4
.L_315:
        /*0008*/ 	.byte	0x04, 0x17
        /*000a*/ 	.short	(.L_317 - .L_316)
.L_316:
        /*000c*/ 	.word	0x00000000
        /*0010*/ 	.short	0x0002
        /*0012*/ 	.short	0x0010
        /*0014*/ 	.byte	0x00, 0xf0, 0x11, 0x00


	//----- nvinfo : EIATTR_KPARAM_INFO
	.align		4
.L_317:
        /*0018*/ 	.byte	0x04, 0x17
        /*001a*/ 	.short	(.L_319 - .L_318)
.L_318:
        /*001c*/ 	.word	0x00000000
        /*0020*/ 	.short	0x0001
        /*0022*/ 	.short	0x0008
        /*0024*/ 	.byte	0x00, 0xf5, 0x21, 0x00


	//----- nvinfo : EIATTR_KPARAM_INFO
	.align		4
.L_319:
        /*0028*/ 	.byte	0x04, 0x17
        /*002a*/ 	.short	(.L_321 - .L_320)
.L_320:
        /*002c*/ 	.word	0x00000000
        /*0030*/ 	.short	0x0000
        /*0032*/ 	.short	0x0000
        /*0034*/ 	.byte	0x00, 0xf5, 0x21, 0x00


	//----- nvinfo : EIATTR_SPARSE_MMA_MASK
	.align		4
.L_321:
        /*0038*/ 	.byte	0x03, 0x50
        /*003a*/ 	.short	0x0000


	//----- nvinfo : EIATTR_MAXREG_COUNT
	.align		4
        /*003c*/ 	.byte	0x03, 0x1b
        /*003e*/ 	.short	0x00ff


	//----- nvinfo : EIATTR_MERCURY_ISA_VERSION
	.align		4
        /*0040*/ 	.byte	0x03, 0x5f
        /*0042*/ 	.short	0x0101


	//----- nvinfo : EIATTR_VRC_CTA_INIT_COUNT
	.align		4
        /*0044*/ 	.byte	0x02, 0x4a
	.zero		1
	.zero		1


	//----- nvinfo : EIATTR_EXIT_INSTR_OFFSETS
	.align		4
        /*0048*/ 	.byte	0x04, 0x1c
        /*004a*/ 	.short	(.L_323 - .L_322)


	//   ....[0]....
.L_322:
        /*004c*/ 	.word	0x00000070


	//   ....[1]....
        /*0050*/ 	.word	0x00000130


	//   ....[2]....
        /*0054*/ 	.word	0x00000180


	//----- nvinfo : EIATTR_CBANK_PARAM_SIZE
	.align		4
.L_323:
        /*0058*/ 	.byte	0x03, 0x19
        /*005a*/ 	.short	0x0014


	//----- nvinfo : EIATTR_PARAM_CBANK
	.align		4
        /*005c*/ 	.byte	0x04, 0x0a
        /*005e*/ 	.short	(.L_325 - .L_324)
	.align		4
.L_324:
        /*0060*/ 	.word	index@(.nv.constant0._Z15MakeFlagForScanPjPyj)
        /*0064*/ 	.short	0x0380
        /*0066*/ 	.short	0x0014


	//----- nvinfo : EIATTR_SW_WAR
	.align		4
.L_325:
        /*0068*/ 	.byte	0x04, 0x36
        /*006a*/ 	.short	(.L_327 - .L_326)
.L_326:
        /*006c*/ 	.word	0x00000008
.L_327:


//--------------------- .nv.info._Z26CopySuperVertexIDPerVertexPjS_j --------------------------
	.section	.nv.info._Z26CopySuperVertexIDPerVertexPjS_j,"",@"SHT_CUDA_INFO"
	.sectionflags	@""
	.align	4


	//----- nvinfo : EIATTR_CUDA_API_VERSION
	.align		4
        /*0000*/ 	.byte	0x04, 0x37
        /*0002*/ 	.short	(.L_329 - .L_328)
.L_328:
        /*0004*/ 	.word	0x00000082


	//----- nvinfo : EIATTR_KPARAM_INFO
	.align		4
.L_329:
        /*0008*/ 	.byte	0x04, 0x17
        /*000a*/ 	.short	(.L_331 - .L_330)
.L_330:
        /*000c*/ 	.word	0x00000000
        /*0010*/ 	.short	0x0002
        /*0012*/ 	.short	0x0010
        /*0014*/ 	.byte	0x00, 0xf0, 0x11, 0x00


	//----- nvinfo : EIATTR_KPARAM_INFO
	.align		4
.L_331:
        /*0018*/ 	.byte	0x04, 0x17
        /*001a*/ 	.short	(.L_333 - .L_332)
.L_332:
        /*001c*/ 	.word	0x00000000
        /*0020*/ 	.short	0x0001
        /*0022*/ 	.short	0x0008
        /*0024*/ 	.byte	0x00, 0xf5, 0x21, 0x00


	//----- nvinfo : EIATTR_KPARAM_INFO
	.align		4
.L_333:
        /*0028*/ 	.byte	0x04, 0x17
        /*002a*/ 	.short	(.L_335 - .L_334)
.L_334:
        /*002c*/ 	.word	0x00000000
        /*0030*/ 	.short	0x0000
        /*0032*/ 	.short	0x0000
        /*0034*/ 	.byte	0x00, 0xf5, 0x21, 0x00


	//----- nvinfo : EIATTR_SPARSE_MMA_MASK
	.align		4
.L_335:
        /*0038*/ 	.byte	0x03, 0x50
        /*003a*/ 	.short	0x0000


	//----- nvinfo : EIATTR_MAXREG_COUNT
	.align		4
        /*003c*/ 	.byte	0x03, 0x1b
        /*003e*/ 	.short	0x00ff


	//----- nvinfo : EIATTR_MERCURY_ISA_VERSION
	.align		4
        /*0040*/ 	.byte	0x03, 0x5f
        /*0042*/ 	.short	0x0101


	//----- nvinfo : EIATTR_VRC_CTA_INIT_COUNT
	.align		4
        /*0044*/ 	.byte	0x02, 0x4a
	.zero		1
	.zero		1


	//----- nvinfo : EIATTR_EXIT_INSTR_OFFSETS
	.align		4
        /*0048*/ 	.byte	0x04, 0x1c
        /*004a*/ 	.short	(.L_337 - .L_336)


	//   ....[0]....
.L_336:
        /*004c*/ 	.word	0x00000070


	//   ....[1]....
        /*0050*/ 	.word	0x000000f0


	//----- nvinfo : EIATTR_CBANK_PARAM_SIZE
	.align		4
.L_337:
        /*0054*/ 	.byte	0x03, 0x19
        /*0056*/ 	.short	0x0014


	//----- nvinfo : EIATTR_PARAM_CBANK
	.align		4
        /*0058*/ 	.byte	0x04, 0x0a
        /*005a*/ 	.short	(.L_339 - .L_338)
	.align		4
.L_338:
        /*005c*/ 	.word	index@(.nv.constant0._Z26CopySuperVertexIDPerVertexPjS_j)
        /*0060*/ 	.short	0x0380
        /*0062*/ 	.short	0x0014


	//----- nvinfo : EIATTR_SW_WAR
	.align		4
.L_339:
        /*0064*/ 	.byte	0x04, 0x36
        /*0066*/ 	.short	(.L_341 - .L_340)
.L_340:
        /*0068*/ 	.word	0x00000008
.L_341:


//--------------------- .nv.info._Z26MakeSuperVertexIDPerVertexPjPyS_j --------------------------
	.section	.nv.info._Z26MakeSuperVertexIDPerVertexPjPyS_j,"",@"SHT_CUDA_INFO"
	.sectionflags	@""
	.align	4


	//----- nvinfo : EIATTR_CUDA_API_VERSION
	.align		4
        /*0000*/ 	.byte	0x04, 0x37
        /*0002*/ 	.short	(.L_343 - .L_342)
.L_342:
        /*0004*/ 	.word	0x00000082


	//----- nvinfo : EIATTR_KPARAM_INFO
	.align		4
.L_343:
        /*0008*/ 	.byte	0x04, 0x17
        /*000a*/ 	.short	(.L_345 - .L_344)
.L_344:
        /*000c*/ 	.word	0x00000000
        /*0010*/ 	.short	0x0003
        /*0012*/ 	.short	0x0018
        /*0014*/ 	.byte	0x00, 0xf0, 0x11, 0x00


	//----- nvinfo : EIATTR_KPARAM_INFO
	.align		4
.L_345:
        /*0018*/ 	.byte	0x04, 0x17
        /*001a*/ 	.short	(.L_347 - .L_346)
.L_346:
        /*001c*/ 	.word	0x00000000
        /*0020*/ 	.short	0x0002
        /*0022*/ 	.short	0x0010
        /*0024*/ 	.byte	0x00, 0xf5, 0x21, 0x00


	//----- nvinfo : EIATTR_KPARAM_INFO
	.align		4
.L_347:
        /*0028*/ 	.byte	0x04, 0x17
        /*002a*/ 	.short	(.L_349 - .L_348)
.L_348:
        /*002c*/ 	.word	0x00000000
        /*0030*/ 	.short	0x0001
        /*0032*/ 	.short	0x0008
        /*0034*/ 	.byte	0x00, 0xf5, 0x21, 0x00


	//----- nvinfo : EIATTR_KPARAM_INFO
	.align		4
.L_349:
        /*0038*/ 	.byte	0x04, 0x17
        /*003a*/ 	.short	(.L_351 - .L_350)
.L_350:
        /*003c*/ 	.word	0x00000000
        /*0040*/ 	.short	0x0000
        /*0042*/ 	.short	0x0000
        /*0044*/ 	.byte	0x00, 0xf5, 0x21, 0x00


	//----- nvinfo : EIATTR_SPARSE_MMA_MASK
	.align		4
.L_351:
        /*0048*/ 	.byte	0x03, 0x50
        /*004a*/ 	.short	0x0000


	//----- nvinfo : EIATTR_MAXREG_COUNT
	.align		4
        /*004c*/ 	.byte	0x03, 0x1b
        /*004e*/ 	.short	0x00ff


	//----- nvinfo : EIATTR_MERCURY_ISA_VERSION
	.align		4
        /*0050*/ 	.byte	0x03, 0x5f
        /*0052*/ 	.short	0x0101


	//----- nvinfo : EIATTR_VRC_CTA_INIT_COUNT
	.align		4
        /*0054*/ 	.byte	0x02, 0x4a
	.zero		1
	.zero		1


	//----- nvinfo : EIATTR_EXIT_INSTR_OFFSETS
	.align		4
        /*0058*/ 	.byte	0x04, 0x1c
        /*005a*/ 	.short	(.L_353 - .L_352)


	//   ....[0]....
.L_352:
        /*005c*/ 	.word	0x00000070


	//   ....[1]....
        /*0060*/ 	.word	0x000001b0


	//----- nvinfo : EIATTR_CRS_STACK_SIZE
	.align		4
.L_353:
        /*0064*/ 	.byte	0x04, 0x1e
        /*0066*/ 	.short	(.L_355 - .L_354)
.L_354:
        /*0068*/ 	.word	0x00000000


	//----- nvinfo : EIATTR_CBANK_PARAM_SIZE
	.align		4
.L_355:
        /*006c*/ 	.byte	0x03, 0x19
        /*006e*/ 	.short	0x001c


	//----- nvinfo : EIATTR_PARAM_CBANK
	.align		4
        /*0070*/ 	.byte	0x04, 0x0a
        /*0072*/ 	.short	(.L_357 - .L_356)
	.align		4
.L_356:
        /*0074*/ 	.word	index@(.nv.constant0._Z26MakeSuperVertexIDPerVertexPjPyS_j)
        /*0078*/ 	.short	0x0380
        /*007a*/ 	.short	0x001c


	//----- nvinfo : EIATTR_SW_WAR
	.align		4
.L_357:
        /*007c*/ 	.byte	0x04, 0x36
        /*007e*/ 	.short	(.L_359 - .L_358)
.L_358:
        /*0080*/ 	.word	0x00000008
.L_359:


//--------------------- .nv.info._Z23AppendVertexIDsForSplitPyPjj --------------------------
	.section	.nv.info._Z23AppendVertexIDsForSplitPyPjj,"",@"SHT_CUDA_INFO"
	.sectionflags	@""
	.align	4


	//----- nvinfo : EIATTR_CUDA_API_VERSION
	.align		4
        /*0000*/ 	.byte	0x04, 0x37
        /*0002*/ 	.short	(.L_361 - .L_360)
.L_360:
        /*0004*/ 	.word	0x00000082


	//----- nvinfo : EIATTR_KPARAM_INFO
	.align		4
.L_361:
        /*0008*/ 	.byte	0x04, 0x17
        /*000a*/ 	.short	(.L_363 - .L_362)
.L_362:
        /*000c*/ 	.word	0x00000000
        /*0010*/ 	.short	0x0002
        /*0012*/ 	.short	0x0010
        /*0014*/ 	.byte	0x00, 0xf0, 0x11, 0x00


	//----- nvinfo : EIATTR_KPARAM_INFO
	.align		4
.L_363:
        /*0018*/ 	.byte	0x04, 0x17
        /*001a*/ 	.short	(.L_365 - .L_364)
.L_364:
        /*001c*/ 	.word	0x00000000
        /*0020*/ 	.short	0x0001
        /*0022*/ 	.short	0x0008
        /*0024*/ 	.byte	0x00, 0xf5, 0x21, 0x00


	//----- nvinfo : EIATTR_KPARAM_INFO
	.align		4
.L_365:
        /*0028*/ 	.byte	0x04, 0x17
        /*002a*/ 	.short	(.L_367 - .L_366)
.L_366:
        /*002c*/ 	.word	0x00000000
        /*0030*/ 	.short	0x0000
        /*0032*/ 	.short	0x0000
        /*0034*/ 	.byte	0x00, 0xf5, 0x21, 0x00


	//----- nvinfo : EIATTR_SPARSE_MMA_MASK
	.align		4
.L_367:
        /*0038*/ 	.byte	0x03, 0x50
        /*003a*/ 	.short	0x0000


	//----- nvinfo : EIATTR_MAXREG_COUNT
	.align		4
        /*003c*/ 	.byte	0x03, 0x1b
        /*003e*/ 	.short	0x00ff


	//----- nvinfo : EIATTR_MERCURY_ISA_VERSION
	.align		4
        /*0040*/ 	.byte	0x03, 0x5f
        /*0042*/ 	.short	0x0101


	//----- nvinfo : EIATTR_VRC_CTA_INIT_COUNT
	.align		4
        /*0044*/ 	.byte	0x02, 0x4a
	.zero		1
	.zero		1


	//----- nvinfo : EIATTR_EXIT_INSTR_OFFSETS
	.align		4
        /*0048*/ 	.byte	0x04, 0x1c
        /*004a*/ 	.short	(.L_369 - .L_368)


	//   ....[0]....
.L_368:
        /*004c*/ 	.word	0x00000070


	//   ....[1]....
        /*0050*/ 	.word	0x000000f0


	//----- nvinfo : EIATTR_CBANK_PARAM_SIZE
	.align		4
.L_369:
        /*0054*/ 	.byte	0x03, 0x19
        /*0056*/ 	.short	0x0014


	//----- nvinfo : EIATTR_PARAM_CBANK
	.align		4
        /*0058*/ 	.byte	0x04, 0x0a
        /*005a*/ 	.short	(.L_371 - .L_370)
	.align		4
.L_370:
        /*005c*/ 	.word	index@(.nv.constant0._Z23AppendVertexIDsForSplitPyPjj)
        /*0060*/ 	.short	0x0380
        /*0062*/ 	.short	0x0014


	//----- nvinfo : EIATTR_SW_WAR
	.align		4
.L_371:
        /*0064*/ 	.byte	0x04, 0x36
        /*0066*/ 	.short	(.L_373 - .L_372)
.L_372:
        /*0068*/ 	.word	0x00000008
.L_373:


//--------------------- .nv.info._Z10CopyToSuccPjS_j --------------------------
	.section	.nv.info._Z10CopyToSuccPjS_j,"",@"SHT_CUDA_INFO"
	.sectionflags	@""
	.align	4


	//----- nvinfo : EIATTR_CUDA_API_VERSION
	.align		4
        /*0000*/ 	.byte	0x04, 0x37
        /*0002*/ 	.short	(.L_375 - .L_374)
.L_374:
        /*0004*/ 	.word	0x00000082


	//----- nvinfo : EIATTR_KPARAM_INFO
	.align		4
.L_375:
        /*0008*/ 	.byte	0x04, 0x17
        /*000a*/ 	.short	(.L_377 - .L_376)
.L_376:
        /*000c*/ 	.word	0x00000000
        /*0010*/ 	.short	0x0002
        /*0012*/ 	.short	0x0010
        /*0014*/ 	.byte	0x00, 0xf0, 0x11, 0x00


	//----- nvinfo : EIATTR_KPARAM_INFO
	.align		4
.L_377:
        /*0018*/ 	.byte	0x04, 0x17
        /*001a*/ 	.short	(.L_379 - .L_378)
.L_378:
        /*001c*/ 	.word	0x00000000
        /*0020*/ 	.short	0x0001
        /*0022*/ 	.short	0x0008
        /*0024*/ 	.byte	0x00, 0xf5, 0x21, 0x00


	//----- nvinfo : EIATTR_KPARAM_INFO
	.align		4
.L_379:
        /*0028*/ 	.byte	0x04, 0x17
        /*002a*/ 	.short	(.L_381 - .L_380)
.L_380:
        /*002c*/ 	.word	0x00000000
        /*0030*/ 	.short	0x0000
        /*0032*/ 	.short	0x0000
        /*0034*/ 	.byte	0x00, 0xf5, 0x21, 0x00


	//----- nvinfo : EIATTR_SPARSE_MMA_MASK
	.align		4
.L_381:
        /*0038*/ 	.byte	0x03, 0x50
        /*003a*/ 	.short	0x0000


	//----- nvinfo : EIATTR_MAXREG_COUNT
	.align		4
        /*003c*/ 	.byte	0x03, 0x1b
        /*003e*/ 	.short	0x00ff


	//----- nvinfo : EIATTR_MERCURY_ISA_VERSION
	.align		4
        /*0040*/ 	.byte	0x03, 0x5f
        /*0042*/ 	.short	0x0101


	//----- nvinfo : EIATTR_VRC_CTA_INIT_COUNT
	.align		4
        /*0044*/ 	.byte	0x02, 0x4a
	.zero		1
	.zero		1


	//----- nvinfo : EIATTR_EXIT_INSTR_OFFSETS
	.align		4
        /*0048*/ 	.byte	0x04, 0x1c
        /*004a*/ 	.short	(.L_383 - .L_382)


	//   ....[0]....
.L_382:
        /*004c*/ 	.word	0x00000070


	//   ....[1]....
        /*0050*/ 	.word	0x000000f0


	//----- nvinfo : EIATTR_CBANK_PARAM_SIZE
	.align		4
.L_383:
        /*0054*/ 	.byte	0x03, 0x19
        /*0056*/ 	.short	0x0014


	//----- nvinfo : EIATTR_PARAM_CBANK
	.align		4
        /*0058*/ 	.byte	0x04, 0x0a
        /*005a*/ 	.short	(.L_385 - .L_384)
	.align		4
.L_384:
        /*005c*/ 	.word	index@(.nv.constant0._Z10CopyToSuccPjS_j)
        /*0060*/ 	.short	0x0380
        /*0062*/ 	.short	0x0014


	//----- nvinfo : EIATTR_SW_WAR
	.align		4
.L_385:
        /*0064*/ 	.byte	0x04, 0x36
        /*0066*/ 	.short	(.L_387 - .L_386)
.L_386:
        /*0068*/ 	.word	0x00000008
.L_387:


//--------------------- .nv.info._Z25PropagateRepresentativeIDPjS_Pbj --------------------------
	.section	.nv.info._Z25PropagateRepresentativeIDPjS_Pbj,"",@"SHT_CUDA_INFO"
	.sectionflags	@""
	.align	4


	//----- nvinfo : EIATTR_CUDA_API_VERSION
	.align		4
        /*0000*/ 	.byte	0x04, 0x37
        /*0002*/ 	.short	(.L_389 - .L_388)
.L_388:
        /*0004*/ 	.word	0x00000082


	//----- nvinfo : EIATTR_KPARAM_INFO
	.align		4
.L_389:
        /*0008*/ 	.byte	0x04, 0x17
        /*000a*/ 	.short	(.L_391 - .L_390)
.L_390:
        /*000c*/ 	.word	0x00000000
        /*0010*/ 	.short	0x0003
        /*0012*/ 	.short	0x0018
        /*0014*/ 	.byte	0x00, 0xf0, 0x11, 0x00


	//----- nvinfo : EIATTR_KPARAM_INFO
	.align		4
.L_391:
        /*0018*/ 	.byte	0x04, 0x17
        /*001a*/ 	.short	(.L_393 - .L_392)
.L_392:
        /*001c*/ 	.word	0x00000000
        /*0020*/ 	.short	0x0002
        /*0022*/ 	.short	0x0010
        /*0024*/ 	.byte	0x00, 0xf5, 0x21, 0x00


	//----- nvinfo : EIATTR_KPARAM_INFO
	.align		4
.L_393:
        /*0028*/ 	.byte	0x04, 0x17
        /*002a*/ 	.short	(.L_395 - .L_394)
.L_394:
        /*002c*/ 	.word	0x00000000
        /*0030*/ 	.short	0x0001
        /*0032*/ 	.short	0x0008
        /*0034*/ 	.byte	0x00, 0xf5, 0x21, 0x00


	//----- nvinfo : EIATTR_KPARAM_INFO
	.align		4
.L_395:
        /*0038*/ 	.byte	0x04, 0x17
        /*003a*/ 	.short	(.L_397 - .L_396)
.L_396:
        /*003c*/ 	.word	0x00000000
        /*0040*/ 	.short	0x0000
        /*0042*/ 	.short	0x0000
        /*0044*/ 	.byte	0x00, 0xf5, 0x21, 0x00


	//----- nvinfo : EIATTR_SPARSE_MMA_MASK
	.align		4
.L_397:
        /*0048*/ 	.byte	0x03, 0x50
        /*004a*/ 	.short	0x0000


	//----- nvinfo : EIATTR_MAXREG_COUNT
	.align		4
        /*004c*/ 	.byte	0x03, 0x1b
        /*004e*/ 	.short	0x00ff


	//----- nvinfo : EIATTR_MERCURY_ISA_VERSION
	.align		4
        /*0050*/ 	.byte	0x03, 0x5f
        /*0052*/ 	.short	0x0101


	//----- nvinfo : EIATTR_VRC_CTA_INIT_COUNT
	.align		4
        /*0054*/ 	.byte	0x02, 0x4a
	.zero		1
	.zero		1


	//----- nvinfo : EIATTR_EXIT_INSTR_OFFSETS
	.align		4
        /*0058*/ 	.byte	0x04, 0x1c
        /*005a*/ 	.short	(.L_399 - .L_398)


	//   ....[0]....
.L_398:
        /*005c*/ 	.word	0x00000070


	//   ....[1]....
        /*0060*/ 	.word	0x000000f0


	//   ....[2]....
        /*0064*/ 	.word	0x00000160


	//----- nvinfo : EIATTR_CBANK_PARAM_SIZE
	.align		4
.L_399:
        /*0068*/ 	.byte	0x03, 0x19
        /*006a*/ 	.short	0x001c


	//----- nvinfo : EIATTR_PARAM_CBANK
	.align		4
        /*006c*/ 	.byte	0x04, 0x0a
        /*006e*/ 	.short	(.L_401 - .L_400)
	.align		4
.L_400:
        /*0070*/ 	.word	index@(.nv.constant0._Z25PropagateRepresentativeIDPjS_Pbj)
        /*0074*/ 	.short	0x0380
        /*0076*/ 	.short	0x001c


	//----- nvinfo : EIATTR_SW_WAR
	.align		4
.L_401:
        /*0078*/ 	.byte	0x04, 0x36
        /*007a*/ 	.short	(.L_403 - .L_402)
.L_402:
        /*007c*/ 	.word	0x00000008
.L_403:


//--------------------- .nv.info._Z10SuccToCopyPjS_j --------------------------
	.section	.nv.info._Z10SuccToCopyPjS_j,"",@"SHT_CUDA_INFO"
	.sectionflags	@""
	.align	4


	//----- nvinfo : EIATTR_CUDA_API_VERSION
	.align		4
        /*0000*/ 	.byte	0x04, 0x37
        /*0002*/ 	.short	(.L_405 - .L_404)
.L_404:
        /*0004*/ 	.word	0x00000082


	//----- nvinfo : EIATTR_KPARAM_INFO
	.align		4
.L_405:
        /*0008*/ 	.byte	0x04, 0x17
        /*000a*/ 	.short	(.L_407 - .L_406)
.L_406:
        /*000c*/ 	.word	0x00000000
        /*0010*/ 	.short	0x0002
        /*0012*/ 	.short	0x0010
        /*0014*/ 	.byte	0x00, 0xf0, 0x11, 0x00


	//----- nvinfo : EIATTR_KPARAM_INFO
	.align		4
.L_407:
        /*0018*/ 	.byte	0x04, 0x17
        /*001a*/ 	.short	(.L_409 - .L_408)
.L_408:
        /*001c*/ 	.word	0x00000000
        /*0020*/ 	.short	0x0001
        /*0022*/ 	.short	0x0008
        /*0024*/ 	.byte	0x00, 0xf5, 0x21, 0x00


	//----- nvinfo : EIATTR_KPARAM_INFO
	.align		4
.L_409:
        /*0028*/ 	.byte	0x04, 0x17
        /*002a*/ 	.short	(.L_411 - .L_410)
.L_410:
        /*002c*/ 	.word	0x00000000
        /*0030*/ 	.short	0x0000
        /*0032*/ 	.short	0x0000
        /*0034*/ 	.byte	0x00, 0xf5, 0x21, 0x00


	//----- nvinfo : EIATTR_SPARSE_MMA_MASK
	.align		4
.L_411:
        /*0038*/ 	.byte	0x03, 0x50
        /*003a*/ 	.short	0x0000


	//----- nvinfo : EIATTR_MAXREG_COUNT
	.align		4
        /*003c*/ 	.byte	0x03, 0x1b
        /*003e*/ 	.short	0x00ff


	//----- nvinfo : EIATTR_MERCURY_ISA_VERSION
	.align		4
        /*0040*/ 	.byte	0x03, 0x5f
        /*0042*/ 	.short	0x0101


	//----- nvinfo : EIATTR_VRC_CTA_INIT_COUNT
	.align		4
        /*0044*/ 	.byte	0x02, 0x4a
	.zero		1
	.zero		1


	//----- nvinfo : EIATTR_EXIT_INSTR_OFFSETS
	.align		4
        /*0048*/ 	.byte	0x04, 0x1c
        /*004a*/ 	.short	(.L_413 - .L_412)


	//   ....[0]....
.L_412:
        /*004c*/ 	.word	0x00000070


	//   ....[1]....
        /*0050*/ 	.word	0x000000f0


	//----- nvinfo : EIATTR_CBANK_PARAM_SIZE
	.align		4
.L_413:
        /*0054*/ 	.byte	0x03, 0x19
        /*0056*/ 	.short	0x0014


	//----- nvinfo : EIATTR_PARAM_CBANK
	.align		4
        /*0058*/ 	.byte	0x04, 0x0a
        /*005a*/ 	.short	(.L_415 - .L_414)
	.align		4
.L_414:
        /*005c*/ 	.word	index@(.nv.constant0._Z10SuccToCopyPjS_j)
        /*0060*/ 	.short	0x0380
        /*0062*/ 	.short	0x0014


	//----- nvinfo : EIATTR_SW_WAR
	.align		4
.L_415:
        /*0064*/ 	.byte	0x04, 0x36
        /*0066*/ 	.short	(.L_417 - .L_416)
.L_416:
        /*0068*/ 	.word	0x00000008
.L_417:


//--------------------- .nv.info._Z12RemoveCyclesPjj --------------------------
	.section	.nv.info._Z12RemoveCyclesPjj,"",@"SHT_CUDA_INFO"
	.sectionflags	@""
	.align	4


	//----- nvinfo : EIATTR_CUDA_API_VERSION
	.align		4
        /*0000*/ 	.byte	0x04, 0x37
        /*0002*/ 	.short	(.L_419 - .L_418)
.L_418:
        /*0004*/ 	.word	0x00000082


	//----- nvinfo : EIATTR_KPARAM_INFO
	.align		4
.L_419:
        /*0008*/ 	.byte	0x04, 0x17
        /*000a*/ 	.short	(.L_421 - .L_420)
.L_420:
        /*000c*/ 	.word	0x00000000
        /*0010*/ 	.short	0x0001
        /*0012*/ 	.short	0x0008
        /*0014*/ 	.byte	0x00, 0xf0, 0x11, 0x00


	//----- nvinfo : EIATTR_KPARAM_INFO
	.align		4
.L_421:
        /*0018*/ 	.byte	0x04, 0x17
        /*001a*/ 	.short	(.L_423 - .L_422)
.L_422:
        /*001c*/ 	.word	0x00000000
        /*0020*/ 	.short	0x0000
        /*0022*/ 	.short	0x0000
        /*0024*/ 	.byte	0x00, 0xf5, 0x21, 0x00


	//----- nvinfo : EIATTR_SPARSE_MMA_MASK
	.align		4
.L_423:
        /*0028*/ 	.byte	0x03, 0x50
        /*002a*/ 	.short	0x0000


	//----- nvinfo : EIATTR_MAXREG_COUNT
	.align		4
        /*002c*/ 	.byte	0x03, 0x1b
        /*002e*/ 	.short	0x00ff


	//----- nvinfo : EIATTR_MERCURY_ISA_VERSION
	.align		4
        /*0030*/ 	.byte	0x03, 0x5f
        /*0032*/ 	.short	0x0101


	//----- nvinfo : EIATTR_VRC_CTA_INIT_COUNT
	.align		4
        /*0034*/ 	.byte	0x02, 0x4a
	.zero		1
	.zero		1


	//----- nvinfo : EIATTR_EXIT_INSTR_OFFSETS
	.align		4
        /*0038*/ 	.byte	0x04, 0x1c
        /*003a*/ 	.short	(.L_425 - .L_424)


	//   ....[0]....
.L_424:
        /*003c*/ 	.word	0x00000070


	//   ....[1]....
        /*0040*/ 	.word	0x000000f0


	//   ....[2]....
        /*0044*/ 	.word	0x00000120


	//   ....[3]....
        /*0048*/ 	.word	0x00000140


	//----- nvinfo : EIATTR_CBANK_PARAM_SIZE
	.align		4
.L_425:
        /*004c*/ 	.byte	0x03, 0x19
        /*004e*/ 	.short	0x000c


	//----- nvinfo : EIATTR_PARAM_CBANK
	.align		4
        /*0050*/ 	.byte	0x04, 0x0a
        /*0052*/ 	.short	(.L_427 - .L_426)
	.align		4
.L_426:
        /*0054*/ 	.word	index@(.nv.constant0._Z12RemoveCyclesPjj)
        /*0058*/ 	.short	0x0380
        /*005a*/ 	.short	0x000c


	//----- nvinfo : EIATTR_SW_WAR
	.align		4
.L_427:
        /*005c*/ 	.byte	0x04, 0x36
        /*005e*/ 	.short	(.L_429 - .L_428)
.L_428:
        /*0060*/ 	.word	0x00000008
.L_429:


//--------------------- .nv.info._Z17MakeSucessorArrayPjS_S_jj --------------------------
	.section	.nv.info._Z17MakeSucessorArrayPjS_S_jj,"",@"SHT_CUDA_INFO"
	.sectionflags	@""
	.align	4


	//----- nvinfo : EIATTR_CUDA_API_VERSION
	.align		4
        /*0000*/ 	.byte	0x04, 0x37
        /*0002*/ 	.short	(.L_431 - .L_430)
.L_430:
        /*0004*/ 	.word	0x00000082


	//----- nvinfo : EIATTR_KPARAM_INFO
	.align		4
.L_431:
        /*0008*/ 	.byte	0x04, 0x17
        /*000a*/ 	.short	(.L_433 - .L_432)
.L_432:
        /*000c*/ 	.word	0x00000000
        /*0010*/ 	.short	0x0004
        /*0012*/ 	.short	0x001c
        /*0014*/ 	.byte	0x00, 0xf0, 0x11, 0x00


	//----- nvinfo : EIATTR_KPARAM_INFO
	.align		4
.L_433:
        /*0018*/ 	.byte	0x04, 0x17
        /*001a*/ 	.short	(.L_435 - .L_434)
.L_434:
        /*001c*/ 	.word	0x00000000
        /*0020*/ 	.short	0x0003
        /*0022*/ 	.short	0x0018
        /*0024*/ 	.byte	0x00, 0xf0, 0x11, 0x00


	//----- nvinfo : EIATTR_KPARAM_INFO
	.align		4
.L_435:
        /*0028*/ 	.byte	0x04, 0x17
        /*002a*/ 	.short	(.L_437 - .L_436)
.L_436:
        /*002c*/ 	.word	0x00000000
        /*0030*/ 	.short	0x0002
        /*0032*/ 	.short	0x0010
        /*0034*/ 	.byte	0x00, 0xf5, 0x21, 0x00


	//----- nvinfo : EIATTR_KPARAM_INFO
	.align		4
.L_437:
        /*0038*/ 	.byte	0x04, 0x17
        /*003a*/ 	.short	(.L_439 - .L_438)
.L_438:
        /*003c*/ 	.word	0x00000000
        /*0040*/ 	.short	0x0001
        /*0042*/ 	.short	0x0008
        /*0044*/ 	.byte	0x00, 0xf5, 0x21, 0x00


	//----- nvinfo : EIATTR_KPARAM_INFO
	.align		4
.L_439:
        /*0048*/ 	.byte	0x04, 0x17
        /*004a*/ 	.short	(.L_441 - .L_440)
.L_440:
        /*004c*/ 	.word	0x00000000
        /*0050*/ 	.short	0x0000
        /*0052*/ 	.short	0x0000
        /*0054*/ 	.byte	0x00, 0xf5, 0x21, 0x00


	//----- nvinfo : EIATTR_SPARSE_MMA_MASK
	.align		4
.L_441:
        /*0058*/ 	.byte	0x03, 0x50
        /*005a*/ 	.short	0x0000


	//----- nvinfo : EIATTR_MAXREG_COUNT
	.align		4
        /*005c*/ 	.byte	0x03, 0x1b
        /*005e*/ 	.short	0x00ff


	//----- nvinfo : EIATTR_MERCURY_ISA_VERSION
	.align		4
        /*0060*/ 	.byte	0x03, 0x5f
        /*0062*/ 	.short	0x0101


	//----- nvinfo : EIATTR_VRC_CTA_INIT_COUNT
	.align		4
        /*0064*/ 	.byte	0x02, 0x4a
	.zero		1
	.zero		1


	//----- nvinfo : EIATTR_EXIT_INSTR_OFFSETS
	.align		4
        /*0068*/ 	.byte	0x04, 0x1c
        /*006a*/ 	.short	(.L_443 - .L_442)


	//   ....[0]....
.L_442:
        /*006c*/ 	.word	0x00000070


	//   ....[1]....
        /*0070*/ 	.word	0x00000210


	//----- nvinfo : EIATTR_CRS_STACK_SIZE
	.align		4
.L_443:
        /*0074*/ 	.byte	0x04, 0x1e
        /*0076*/ 	.short	(.L_445 - .L_444)
.L_444:
        /*0078*/ 	.word	0x00000000


	//----- nvinfo : EIATTR_CBANK_PARAM_SIZE
	.align		4
.L_445:
        /*007c*/ 	.byte	0x03, 0x19
        /*007e*/ 	.short	0x0020


	//----- nvinfo : EIATTR_PARAM_CBANK
	.align		4
        /*0080*/ 	.byte	0x04, 0x0a
        /*0082*/ 	.short	(.L_447 - .L_446)
	.align		4
.L_446:
        /*0084*/ 	.word	index@(.nv.constant0._Z17MakeSucessorArrayPjS_S_jj)
        /*0088*/ 	.short	0x0380
        /*008a*/ 	.short	0x0020


	//----- nvinfo : EIATTR_SW_WAR
	.align		4
.L_447:
        /*008c*/ 	.byte	0x04, 0x36
        /*008e*/ 	.short	(.L_449 - .L_448)
.L_448:
        /*0090*/ 	.word	0x00000008
.L_449:


//--------------------- .nv.info._Z10MakeFlag_3PjS_j --------------------------
	.section	.nv.info._Z10MakeFlag_3PjS_j,"",@"SHT_CUDA_INFO"
	.sectionflags	@""
	.align	4


	//----- nvinfo : EIATTR_CUDA_API_VERSION
	.align		4
        /*0000*/ 	.byte	0x04, 0x37
        /*0002*/ 	.short	(.L_451 - .L_450)
.L_450:
        /*0004*/ 	.word	0x00000082


	//----- nvinfo : EIATTR_KPARAM_INFO
	.align		4
.L_451:
        /*0008*/ 	.byte	0x04, 0x17
        /*000a*/ 	.short	(.L_453 - .L_452)
.L_452:
        /*000c*/ 	.word	0x00000000
        /*0010*/ 	.short	0x0002
        /*0012*/ 	.short	0x0010
        /*0014*/ 	.byte	0x00, 0xf0, 0x11, 0x00


	//----- nvinfo : EIATTR_KPARAM_INFO
	.align		4
.L_453:
        /*0018*/ 	.byte	0x04, 0x17
        /*001a*/ 	.short	(.L_455 - .L_454)
.L_454:
        /*001c*/ 	.word	0x00000000
        /*0020*/ 	.short	0x0001
        /*0022*/ 	.short	0x0008
        /*0024*/ 	.byte	0x00, 0xf5, 0x21, 0x00


	//----- nvinfo : EIATTR_KPARAM_INFO
	.align		4
.L_455:
        /*0028*/ 	.byte	0x04, 0x17
        /*002a*/ 	.short	(.L_457 - .L_456)
.L_456:
        /*002c*/ 	.word	0x00000000
        /*0030*/ 	.short	0x0000
        /*0032*/ 	.short	0x0000
        /*0034*/ 	.byte	0x00, 0xf5, 0x21, 0x00


	//----- nvinfo : EIATTR_SPARSE_MMA_MASK
	.align		4
.L_457:
        /*0038*/ 	.byte	0x03, 0x50
        /*003a*/ 	.short	0x0000


	//----- nvinfo : EIATTR_MAXREG_COUNT
	.align		4
        /*003c*/ 	.byte	0x03, 0x1b
        /*003e*/ 	.short	0x00ff


	//----- nvinfo : EIATTR_MERCURY_ISA_VERSION
	.align		4
        /*0040*/ 	.byte	0x03, 0x5f
        /*0042*/ 	.short	0x0101


	//----- nvinfo : EIATTR_VRC_CTA_INIT_COUNT
	.align		4
        /*0044*/ 	.byte	0x02, 0x4a
	.zero		1
	.zero		1


	//----- nvinfo : EIATTR_EXIT_INSTR_OFFSETS
	.align		4
        /*0048*/ 	.byte	0x04, 0x1c
        /*004a*/ 	.short	(.L_459 - .L_458)


	//   ....[0]....
.L_458:
        /*004c*/ 	.word	0x00000070


	//   ....[1]....
        /*0050*/ 	.word	0x00000100


	//----- nvinfo : EIATTR_CBANK_PARAM_SIZE
	.align		4
.L_459:
        /*0054*/ 	.byte	0x03, 0x19
        /*0056*/ 	.short	0x0014


	//----- nvinfo : EIATTR_PARAM_CBANK
	.align		4
        /*0058*/ 	.byte	0x04, 0x0a
        /*005a*/ 	.short	(.L_461 - .L_460)
	.align		4
.L_460:
        /*005c*/ 	.word	index@(.nv.constant0._Z10MakeFlag_3PjS_j)
        /*0060*/ 	.short	0x0380
        /*0062*/ 	.short	0x0014


	//----- nvinfo : EIATTR_SW_WAR
	.align		4
.L_461:
        /*0064*/ 	.byte	0x04, 0x36
        /*0066*/ 	.short	(.L_463 - .L_462)
.L_462:
        /*0068*/ 	.word	0x00000008
.L_463:


//--------------------- .nv.info._Z10ClearArrayPjj --------------------------
	.section	.nv.info._Z10ClearArrayPjj,"",@"SHT_CUDA_INFO"
	.sectionflags	@""
	.align	4


	//----- nvinfo : EIATTR_CUDA_API_VERSION
	.align		4
        /*0000*/ 	.byte	0x04, 0x37
        /*0002*/ 	.short	(.L_465 - .L_464)
.L_464:
        /*0004*/ 	.word	0x00000082


	//----- nvinfo : EIATTR_KPARAM_INFO
	.align		4
.L_465:
        /*0008*/ 	.byte	0x04, 0x17
        /*000a*/ 	.short	(.L_467 - .L_466)
.L_466:
        /*000c*/ 	.word	0x00000000
        /*0010*/ 	.short	0x0001
        /*0012*/ 	.short	0x0008
        /*0014*/ 	.byte	0x00, 0xf0, 0x11, 0x00


	//----- nvinfo : EIATTR_KPARAM_INFO
	.align		4
.L_467:
        /*0018*/ 	.byte	0x04, 0x17
        /*001a*/ 	.short	(.L_469 - .L_468)
.L_468:
        /*001c*/ 	.word	0x00000000
        /*0020*/ 	.short	0x0000
        /*0022*/ 	.short	0x0000
        /*0024*/ 	.byte	0x00, 0xf5, 0x21, 0x00


	//----- nvinfo : EIATTR_SPARSE_MMA_MASK
	.align		4
.L_469:
        /*0028*/ 	.byte	0x03, 0x50
        /*002a*/ 	.short	0x0000


	//----- nvinfo : EIATTR_MAXREG_COUNT
	.align		4
        /*002c*/ 	.byte	0x03, 0x1b
        /*002e*/ 	.short	0x00ff


	//----- nvinfo : EIATTR_MERCURY_ISA_VERSION
	.align		4
        /*0030*/ 	.byte	0x03, 0x5f
        /*0032*/ 	.short	0x0101


	//----- nvinfo : EIATTR_VRC_CTA_INIT_COUNT
	.align		4
        /*0034*/ 	.byte	0x02, 0x4a
	.zero		1
	.zero		1


	//----- nvinfo : EIATTR_EXIT_INSTR_OFFSETS
	.align		4
        /*0038*/ 	.byte	0x04, 0x1c
        /*003a*/ 	.short	(.L_471 - .L_470)


	//   ....[0]....
.L_470:
        /*003c*/ 	.word	0x00000070


	//   ....[1]....
        /*0040*/ 	.word	0x000000c0


	//----- nvinfo : EIATTR_CBANK_PARAM_SIZE
	.align		4
.L_471:
        /*0044*/ 	.byte	0x03, 0x19
        /*0046*/ 	.short	0x000c


	//----- nvinfo : EIATTR_PARAM_CBANK
	.align		4
        /*0048*/ 	.byte	0x04, 0x0a
        /*004a*/ 	.short	(.L_473 - .L_472)
	.align		4
.L_472:
        /*004c*/ 	.word	index@(.nv.constant0._Z10ClearArrayPjj)
        /*0050*/ 	.short	0x0380
        /*0052*/ 	.short	0x000c


	//----- nvinfo : EIATTR_SW_WAR
	.align		4
.L_473:
        /*0054*/ 	.byte	0x04, 0x36
        /*0056*/ 	.short	(.L_475 - .L_474)
.L_474:
        /*0058*/ 	.word	0x00000008
.L_475:


//--------------------- .nv.info._Z14AppendKernel_1PjS_S_j --------------------------
	.section	.nv.info._Z14AppendKernel_1PjS_S_j,"",@"SHT_CUDA_INFO"
	.sectionflags	@""
	.align	4


	//----- nvinfo : EIATTR_CUDA_API_VERSION
	.align		4
        /*0000*/ 	.byte	0x04, 0x37
        /*0002*/ 	.short	(.L_477 - .L_476)
.L_476:
        /*0004*/ 	.word	0x00000082


	//----- nvinfo : EIATTR_KPARAM_INFO
	.align		4
.L_477:
        /*0008*/ 	.byte	0x04, 0x17
        /*000a*/ 	.short	(.L_479 - .L_478)
.L_478:
        /*000c*/ 	.word	0x00000000
        /*0010*/ 	.short	0x0003
        /*0012*/ 	.short	0x0018
        /*0014*/ 	.byte	0x00, 0xf0, 0x11, 0x00


	//----- nvinfo : EIATTR_KPARAM_INFO
	.align		4
.L_479:
        /*0018*/ 	.byte	0x04, 0x17
        /*001a*/ 	.short	(.L_481 - .L_480)
.L_480:
        /*001c*/ 	.word	0x00000000
        /*0020*/ 	.short	0x0002
        /*0022*/ 	.short	0x0010
        /*0024*/ 	.byte	0x00, 0xf5, 0x21, 0x00


	//----- nvinfo : EIATTR_KPARAM_INFO
	.align		4
.L_481:
        /*0028*/ 	.byte	0x04, 0x17
        /*002a*/ 	.short	(.L_483 - .L_482)
.L_482:
        /*002c*/ 	.word	0x00000000
        /*0030*/ 	.short	0x0001
        /*0032*/ 	.short	0x0008
        /*0034*/ 	.byte	0x00, 0xf5, 0x21, 0x00


	//----- nvinfo : EIATTR_KPARAM_INFO
	.align		4
.L_483:
        /*0038*/ 	.byte	0x04, 0x17
        /*003a*/ 	.short	(.L_485 - .L_484)
.L_484:
        /*003c*/ 	.word	0x00000000
        /*0040*/ 	.short	0x0000
        /*0042*/ 	.short	0x0000
        /*0044*/ 	.byte	0x00, 0xf5, 0x21, 0x00


	//----- nvinfo : EIATTR_SPARSE_MMA_MASK
	.align		4
.L_485:
        /*0048*/ 	.byte	0x03, 0x50
        /*004a*/ 	.short	0x0000


	//----- nvinfo : EIATTR_MAXREG_COUNT
	.align		4
        /*004c*/ 	.byte	0x03, 0x1b
        /*004e*/ 	.short	0x00ff


	//----- nvinfo : EIATTR_MERCURY_ISA_VERSION
	.align		4
        /*0050*/ 	.byte	0x03, 0x5f
        /*0052*/ 	.short	0x0101


	//----- nvinfo : EIATTR_VRC_CTA_INIT_COUNT
	.align		4
        /*0054*/ 	.byte	0x02, 0x4a
	.zero		1
	.zero		1


	//----- nvinfo : EIATTR_EXIT_INSTR_OFFSETS
	.align		4
        /*0058*/ 	.byte	0x04, 0x1c
        /*005a*/ 	.short	(.L_487 - .L_486)


	//   ....[0]....
.L_486:
        /*005c*/ 	.word	0x00000070


	//   ....[1]....
        /*0060*/ 	.word	0x00000140


	//----- nvinfo : EIATTR_CBANK_PARAM_SIZE
	.align		4
.L_487:
        /*0064*/ 	.byte	0x03, 0x19
        /*0066*/ 	.short	0x001c


	//----- nvinfo : EIATTR_PARAM_CBANK
	.align		4
        /*0068*/ 	.byte	0x04, 0x0a
        /*006a*/ 	.short	(.L_489 - .L_488)
	.align		4
.L_488:
        /*006c*/ 	.word	index@(.nv.constant0._Z14AppendKernel_1PjS_S_j)
        /*0070*/ 	.short	0x0380
        /*0072*/ 	.short	0x001c


	//----- nvinfo : EIATTR_SW_WAR
	.align		4
.L_489:
        /*0074*/ 	.byte	0x04, 0x36
        /*0076*/ 	.short	(.L_491 - .L_490)
.L_490:
        /*0078*/ 	.word	0x00000008
.L_491:


//--------------------- .nv.callgraph             --------------------------
	.section	.nv.callgraph,"",@"SHT_CUDA_CALLGRAPH"
	.align	4
	.sectionentsize	8
	.align		4
        /*0000*/ 	.word	0x00000000
	.align		4
        /*0004*/ 	.word	0xffffffff
	.align		4
        /*0008*/ 	.word	0x00000000
	.align		4
        /*000c*/ 	.word	0xfffffffe
	.align		4
        /*0010*/ 	.word	0x00000000
	.align		4
        /*0014*/ 	.word	0xfffffffd
	.align		4
        /*0018*/ 	.word	0x00000000
	.align		4
        /*001c*/ 	.word	0xfffffffc


//--------------------- .text._Z14MakeVertexListPjS_S_j --------------------------
	.section	.text._Z14MakeVertexListPjS_S_j,"ax",@progbits
	.align	128
        .global         _Z14MakeVertexListPjS_S_j
        .type           _Z14MakeVertexListPjS_S_j,@function
        .size           _Z14MakeVertexListPjS_S_j,(.L_x_32 - _Z14MakeVertexListPjS_S_j)
        .other          _Z14MakeVertexListPjS_S_j,@"STO_CUDA_ENTRY STV_DEFAULT"
_Z14MakeVertexListPjS_S_j:
.text._Z14MakeVertexListPjS_S_j:
[----:B------:R-:W-:Y:S01]  /*0000*/  LDC R1, c[0x0][0x37c] ;  /* 0x0000df00ff017b82 */ /* 0x000fe20000000800 */
[----:B------:R-:W0:Y:S07]  /*0010*/  S2R R7, SR_TID.X ;  /* 0x0000000000077919 */ /* 0x000e2e0000002100 */
[----:B------:R-:W1:Y:S01]  /*0020*/  S2UR UR4, SR_CTAID.X ;  /* 0x00000000000479c3 */ /* 0x000e620000002500 */
[----:B------:R-:W2:Y:S01]  /*0030*/  LDCU UR5, c[0x0][0x398] ;  /* 0x00007300ff0577ac */ /* 0x000ea20008000800 */
[----:B-1----:R-:W-:-:S06]  /*0040*/  USHF.L.U32 UR4, UR4, 0xa, URZ ;  /* 0x0000000a04047899 */ /* 0x002fcc00080006ff */
[----:B0-----:R-:W-:-:S04]  /*0050*/  LOP3.LUT R7, R7, UR4, RZ, 0xfc, !PT ;  /* 0x0000000407077c12 */ /* 0x001fc8000f8efcff */
[----:B--2---:R-:W-:-:S13]  /*0060*/  ISETP.GE.U32.AND P0, PT, R7, UR5, PT ;  /* 0x0000000507007c0c */ /* 0x004fda000bf06070 */
[----:B------:R-:W-:Y:S05]  /*0070*/  @P0 EXIT ;  /* 0x000000000000094d */ /* 0x000fea0003800000 */
[----:B------:R-:W0:Y:S01]  /*0080*/  LDC.64 R2, c[0x0][0x390] ;  /* 0x0000e400ff027b82 */ /* 0x000e220000000a00 */
[----:B------:R-:W1:Y:S01]  /*0090*/  LDCU.64 UR4, c[0x0][0x358] ;  /* 0x00006b00ff0477ac */ /* 0x000e620008000a00 */
[----:B0-----:R-:W-:-:S06]  /*00a0*/  IMAD.WIDE.U32 R2, R7, 0x4, R2 ;  /* 0x0000000407027825 */ /* 0x001fcc00078e0002 */
[----:B-1----:R-:W2:Y:S02]  /*00b0*/  LDG.E R2, desc[UR4][R2.64] ;  /* 0x0000000402027981 */ /* 0x002ea4000c1e1900 */
[----:B--2---:R-:W-:-:S13]  /*00c0*/  ISETP.NE.AND P0, PT, R2, 0x1, PT ;  /* 0x000000010200780c */ /* 0x004fda0003f05270 */
[----:B------:R-:W-:Y:S05]  /*00d0*/  @P0 EXIT ;  /* 0x000000000000094d */ /* 0x000fea0003800000 */
[----:B------:R-:W0:Y:S08]  /*00e0*/  LDC.64 R2, c[0x0][0x388] ;  /* 0x0000e200ff027b82 */ /* 0x000e300000000a00 */
[----:B------:R-:W1:Y:S01]  /*00f0*/  LDC.64 R4, c[0x0][0x380] ;  /* 0x0000e000ff047b82 */ /* 0x000e620000000a00 */
[----:B0-----:R-:W-:-:S06]  /*0100*/  IMAD.WIDE.U32 R2, R7, 0x4, R2 ;  /* 0x0000000407027825 */ /* 0x001fcc00078e0002 */
[----:B------:R-:W1:Y:S02]  /*0110*/  LDG.E R3, desc[UR4][R2.64] ;  /* 0x0000000402037981 */ /* 0x000e64000c1e1900 */
[----:B-1----:R-:W-:-:S05]  /*0120*/  IMAD.WIDE.U32 R4, R3, 0x4, R4 ;  /* 0x0000000403047825 */ /* 0x002fca00078e0004 */
[----:B------:R-:W-:Y:S01]  /*0130*/  STG.E desc[UR4][R4.64], R7 ;  /* 0x0000000704007986 */ /* 0x000fe2000c101904 */
[----:B------:R-:W-:Y:S05]  /*0140*/  EXIT ;  /* 0x000000000000794d */ /* 0x000fea0003800000 */
.L_x_0:
[----:B------:R-:W-:-:S00]  /*0150*/  BRA `(.L_x_0) ;  /* 0xfffffffc00fc7947 */ /* 0x000fc0000383ffff */
[----:B------:R-:W-:-:S00]  /*0160*/  NOP ;  /* 0x0000000000007918 */ /* 0x000fc00000000000 */
        /* <DEDUP_REMOVED lines=9> */
.L_x_32:


//--------------------- .text._Z21MakeFlagForVertexListPjS_j --------------------------
	.section	.text._Z21MakeFlagForVertexListPjS_j,"ax",@progbits
	.align	128
        .global         _Z21MakeFlagForVertexListPjS_j
        .type           _Z21MakeFlagForVertexListPjS_j,@function
        .size           _Z21MakeFlagForVertexListPjS_j,(.L_x_33 - _Z21MakeFlagForVertexListPjS_j)
        .other          _Z21MakeFlagForVertexListPjS_j,@"STO_CUDA_ENTRY STV_DEFAULT"
_Z21MakeFlagForVertexListPjS_j:
.text._Z21MakeFlagForVertexListPjS_j:
        /* <DEDUP_REMOVED lines=8> */
[----:B------:R-:W-:Y:S01]  /*0080*/  ISETP.NE.AND P0, PT, R7, RZ, PT ;  /* 0x000000ff0700720c */ /* 0x000fe20003f05270 */
[----:B------:R-:W0:-:S12]  /*0090*/  LDCU.64 UR4, c[0x0][0x358] ;  /* 0x00006b00ff0477ac */ /* 0x000e180008000a00 */
[----:B------:R-:W-:Y:S05]  /*00a0*/  @!P0 BRA `(.L_x_1) ;  /* 0x0000000000348947 */ /* 0x000fea0003800000 */
[----:B------:R-:W1:Y:S01]  /*00b0*/  LDC.64 R4, c[0x0][0x380] ;  /* 0x0000e000ff047b82 */ /* 0x000e620000000a00 */
[C---:B------:R-:W-:Y:S02]  /*00c0*/  VIADD R9, R7.reuse, 0xffffffff ;  /* 0xffffffff07097836 */ /* 0x040fe40000000000 */
[----:B-1----:R-:W-:-:S04]  /*00d0*/  IMAD.WIDE.U32 R2, R7, 0x4, R4 ;  /* 0x0000000407027825 */ /* 0x002fc800078e0004 */
[----:B------:R-:W-:Y:S02]  /*00e0*/  IMAD.WIDE.U32 R4, R9, 0x4, R4 ;  /* 0x0000000409047825 */ /* 0x000fe400078e0004 */
[----:B0-----:R-:W2:Y:S04]  /*00f0*/  LDG.E R2, desc[UR4][R2.64] ;  /* 0x0000000402027981 */ /* 0x001ea8000c1e1900 */
[----:B------:R-:W2:Y:S02]  /*0100*/  LDG.E R5, desc[UR4][R4.64] ;  /* 0x0000000404057981 */ /* 0x000ea4000c1e1900 */
[----:B--2---:R-:W-:-:S13]  /*0110*/  ISETP.NE.AND P0, PT, R2, R5, PT ;  /* 0x000000050200720c */ /* 0x004fda0003f05270 */
[----:B------:R-:W-:Y:S05]  /*0120*/  @!P0 EXIT ;  /* 0x000000000000894d */ /* 0x000fea0003800000 */
[----:B------:R-:W0:Y:S01]  /*0130*/  LDC.64 R2, c[0x0][0x388] ;  /* 0x0000e200ff027b82 */ /* 0x000e220000000a00 */
[----:B------:R-:W-:Y:S02]  /*0140*/  HFMA2 R5, -RZ, RZ, 0, 5.9604644775390625e-08 ;  /* 0x00000001ff057431 */ /* 0x000fe400000001ff */
[----:B0-----:R-:W-:-:S05]  /*0150*/  IMAD.WIDE.U32 R2, R7, 0x4, R2 ;  /* 0x0000000407027825 */ /* 0x001fca00078e0002 */
[----:B------:R-:W-:Y:S01]  /*0160*/  STG.E desc[UR4][R2.64], R5 ;  /* 0x0000000502007986 */ /* 0x000fe2000c101904 */
[----:B------:R-:W-:Y:S05]  /*0170*/  EXIT ;  /* 0x000000000000794d */ /* 0x000fea0003800000 */
.L_x_1:
[----:B------:R-:W0:Y:S01]  /*0180*/  LDC.64 R2, c[0x0][0x388] ;  /* 0x0000e200ff027b82 */ /* 0x000e220000000a00 */
[----:B------:R-:W-:-:S05]  /*0190*/  IMAD.MOV.U32 R5, RZ, RZ, 0x1 ;  /* 0x00000001ff057424 */ /* 0x000fca00078e00ff */
[----:B0-----:R-:W-:Y:S01]  /*01a0*/  STG.E desc[UR4][R2.64], R5 ;  /* 0x0000000502007986 */ /* 0x001fe2000c101904 */
[----:B------:R-:W-:Y:S05]  /*01b0*/  EXIT ;  /* 0x000000000000794d */ /* 0x000fea0003800000 */
.L_x_2:
        /* <DEDUP_REMOVED lines=12> */
.L_x_33:


//--------------------- .text._Z11CopyEdgeMapPjS_j --------------------------
	.section	.text._Z11CopyEdgeMapPjS_j,"ax",@progbits
	.align	128
        .global         _Z11CopyEdgeMapPjS_j
        .type           _Z11CopyEdgeMapPjS_j,@function
        .size           _Z11CopyEdgeMapPjS_j,(.L_x_34 - _Z11CopyEdgeMapPjS_j)
        .other          _Z11CopyEdgeMapPjS_j,@"STO_CUDA_ENTRY STV_DEFAULT"
_Z11CopyEdgeMapPjS_j:
.text._Z11CopyEdgeMapPjS_j:
        /* <DEDUP_REMOVED lines=9> */
[----:B------:R-:W1:Y:S07]  /*0090*/  LDCU.64 UR4, c[0x0][0x358] ;  /* 0x00006b00ff0477ac */ /* 0x000e6e0008000a00 */
[----:B------:R-:W2:Y:S01]  /*00a0*/  LDC.64 R4, c[0x0][0x380] ;  /* 0x0000e000ff047b82 */ /* 0x000ea20000000a00 */
[----:B0-----:R-:W-:-:S06]  /*00b0*/  IMAD.WIDE.U32 R2, R7, 0x4, R2 ;  /* 0x0000000407027825 */ /* 0x001fcc00078e0002 */
[----:B-1----:R-:W3:Y:S01]  /*00c0*/  LDG.E R3, desc[UR4][R2.64] ;  /* 0x0000000402037981 */ /* 0x002ee2000c1e1900 */
[----:B--2---:R-:W-:-:S05]  /*00d0*/  IMAD.WIDE.U32 R4, R7, 0x4, R4 ;  /* 0x0000000407047825 */ /* 0x004fca00078e0004 */
[----:B---3--:R-:W-:Y:S01]  /*00e0*/  STG.E desc[UR4][R4.64], R3 ;  /* 0x0000000304007986 */ /* 0x008fe2000c101904 */
[----:B------:R-:W-:Y:S05]  /*00f0*/  EXIT ;  /* 0x000000000000794d */ /* 0x000fea0003800000 */
.L_x_3:
        /* <DEDUP_REMOVED lines=16> */
.L_x_34:


//--------------------- .text._Z15CompactEdgeListPjS_S_S_PyS_S_S_S_ --------------------------
	.section	.text._Z15CompactEdgeListPjS_S_S_PyS_S_S_S_,"ax",@progbits
	.align	128
        .global         _Z15CompactEdgeListPjS_S_S_PyS_S_S_S_
        .type           _Z15CompactEdgeListPjS_S_S_PyS_S_S_S_,@function
        .size           _Z15CompactEdgeListPjS_S_S_PyS_S_S_S_,(.L_x_29 - _Z15CompactEdgeListPjS_S_S_PyS_S_S_S_)
        .other          _Z15CompactEdgeListPjS_S_S_PyS_S_S_S_,@"STO_CUDA_ENTRY STV_DEFAULT"
_Z15CompactEdgeListPjS_S_S_PyS_S_S_S_:
.text._Z15CompactEdgeListPjS_S_S_PyS_S_S_S_:
[----:B------:R-:W-:Y:S08]  /*0000*/  LDC R1, c[0x0][0x37c] ;  /* 0x0000df00ff017b82 */ /* 0x000ff00000000800 */
[----:B------:R-:W0:Y:S01]  /*0010*/  LDC.64 R2, c[0x0][0x3b0] ;  /* 0x0000ec00ff027b82 */ /* 0x000e220000000a00 */
[----:B------:R-:W0:Y:S02]  /*0020*/  LDCU.64 UR8, c[0x0][0x358] ;  /* 0x00006b00ff0877ac */ /* 0x000e240008000a00 */
[----:B0-----:R-:W2:Y:S05]  /*0030*/  LDG.E R2, desc[UR8][R2.64] ;  /* 0x0000000802027981 */ /* 0x001eaa000c1e1900 */
[----:B------:R-:W0:Y:S01]  /*0040*/  S2UR UR4, SR_CTAID.X ;  /* 0x00000000000479c3 */ /* 0x000e220000002500 */
[----:B------:R-:W1:Y:S01]  /*0050*/  S2R R9, SR_TID.X ;  /* 0x0000000000097919 */ /* 0x000e620000002100 */
[----:B0-----:R-:W-:-:S06]  /*0060*/  USHF.L.U32 UR4, UR4, 0xa, URZ ;  /* 0x0000000a04047899 */ /* 0x001fcc00080006ff */
[----:B-1----:R-:W-:-:S04]  /*0070*/  LOP3.LUT R9, R9, UR4, RZ, 0xfc, !PT ;  /* 0x0000000409097c12 */ /* 0x002fc8000f8efcff */
[----:B--2---:R-:W-:-:S13]  /*0080*/  ISETP.GE.U32.AND P0, PT, R9, R2, PT ;  /* 0x000000020900720c */ /* 0x004fda0003f06070 */
[----:B------:R-:W-:Y:S05]  /*0090*/  @P0 EXIT ;  /* 0x000000000000094d */ /* 0x000fea0003800000 */
[----:B------:R-:W0:Y:S02]  /*00a0*/  LDC.64 R2, c[0x0][0x398] ;  /* 0x0000e600ff027b82 */ /* 0x000e240000000a00 */
[----:B0-----:R-:W-:-:S06]  /*00b0*/  IMAD.WIDE.U32 R2, R9, 0x4, R2 ;  /* 0x0000000409027825 */ /* 0x001fcc00078e0002 */
[----:B------:R-:W2:Y:S02]  /*00c0*/  LDG.E R2, desc[UR8][R2.64] ;  /* 0x0000000802027981 */ /* 0x000ea4000c1e1900 */
[----:B--2---:R-:W-:-:S13]  /*00d0*/  ISETP.NE.AND P0, PT, R2, 0x1, PT ;  /* 0x000000010200780c */ /* 0x004fda0003f05270 */
[----:B------:R-:W-:Y:S05]  /*00e0*/  @P0 EXIT ;  /* 0x000000000000094d */ /* 0x000fea0003800000 */
[----:B------:R-:W0:Y:S08]  /*00f0*/  LDC.64 R6, c[0x0][0x3a0] ;  /* 0x0000e800ff067b82 */ /* 0x000e300000000a00 */
[----:B------:R-:W1:Y:S01]  /*0100*/  LDC.64 R4, c[0x0][0x390] ;  /* 0x0000e400ff047b82 */ /* 0x000e620000000a00 */
[----:B0-----:R-:W-:-:S06]  /*0110*/  IMAD.WIDE.U32 R6, R9, 0x8, R6 ;  /* 0x0000000809067825 */ /* 0x001fcc00078e0006 */
[----:B------:R-:W5:Y:S01]  /*0120*/  LDG.E.64 R6, desc[UR8][R6.64] ;  /* 0x0000000806067981 */ /* 0x000f62000c1e1b00 */
[----:B------:R-:W-:Y:S01]  /*0130*/  MOV R0, 0x180 ;  /* 0x0000018000007802 */ /* 0x000fe20000000f00 */
[----:B-1----:R-:W-:Y:S01]  /*0140*/  IMAD.WIDE.U32 R4, R9, 0x4, R4 ;  /* 0x0000000409047825 */ /* 0x002fe200078e0004 */
[----:B------:R-:W-:Y:S01]  /*0150*/  UMOV UR4, URZ ;  /* 0x000000ff00047c82 */ /* 0x000fe20008000000 */
[----:B------:R-:W-:-:S05]  /*0160*/  UMOV UR6, 0x40300000 ;  /* 0x4030000000067882 */ /* 0x000fca0000000000 */
[----:B-----5:R-:W-:Y:S05]  /*0170*/  CALL.REL.NOINC `($_Z15CompactEdgeListPjS_S_S_PyS_S_S_S_$__internal_accurate_pow) ;  /* 0x0000000000bc7944 */ /* 0x020fea0003c00000 */
[----:B------:R-:W-:Y:S01]  /*0180*/  IMAD.MOV.U32 R2, RZ, RZ, R10 ;  /* 0x000000ffff027224 */ /* 0x000fe200078e000a */
[----:B------:R-:W-:Y:S01]  /*0190*/  MOV R0, 0x220 ;  /* 0x0000022000007802 */ /* 0x000fe20000000f00 */
[----:B------:R-:W-:Y:S01]  /*01a0*/  IMAD.MOV.U32 R3, RZ, RZ, R11 ;  /* 0x000000ffff037224 */ /* 0x000fe200078e000b */
[----:B------:R-:W-:-:S05]  /*01b0*/  UMOV UR6, 0x40380000 ;  /* 0x4038000000067882 */ /* 0x000fca0000000000 */
[----:B------:R-:W-:Y:S01]  /*01c0*/  DADD R8, R2, -1 ;  /* 0xbff0000002087429 */ /* 0x000fe20000000000 */
[--C-:B------:R-:W-:Y:S02]  /*01d0*/  SHF.R.U64 R2, R6, 0x10, R7.reuse ;  /* 0x0000001006027819 */ /* 0x100fe40000001207 */
[----:B------:R-:W-:-:S07]  /*01e0*/  SHF.R.U32.HI R3, RZ, 0x10, R7 ;  /* 0x00000010ff037819 */ /* 0x000fce0000011607 */
[----:B------:R-:W0:Y:S02]  /*01f0*/  F2I.U64.F64.TRUNC R8, R8 ;  /* 0x0000000800087311 */ /* 0x000e24000030d800 */
[----:B0-----:R-:W-:-:S07]  /*0200*/  LOP3.LUT R26, R8, R6, RZ, 0xc0, !PT ;  /* 0x00000006081a7212 */ /* 0x001fce00078ec0ff */
[----:B------:R-:W-:Y:S05]  /*0210*/  CALL.REL.NOINC `($_Z15CompactEdgeListPjS_S_S_PyS_S_S_S_$__internal_accurate_pow) ;  /* 0x0000000000947944 */ /* 0x000fea0003c00000 */
[----:B------:R-:W-:Y:S02]  /*0220*/  IMAD.MOV.U32 R8, RZ, RZ, R10 ;  /* 0x000000ffff087224 */ /* 0x000fe400078e000a */
[----:B------:R-:W-:-:S06]  /*0230*/  IMAD.MOV.U32 R9, RZ, RZ, R11 ;  /* 0x000000ffff097224 */ /* 0x000fcc00078e000b */
[----:B------:R-:W-:Y:S01]  /*0240*/  DADD R10, R8, -1 ;  /* 0xbff00000080a7429 */ /* 0x000fe20000000000 */
[----:B------:R-:W-:-:S04]  /*0250*/  SHF.R.U32.HI R8, RZ, 0x8, R7 ;  /* 0x00000008ff087819 */ /* 0x000fc80000011607 */
[----:B------:R-:W-:-:S05]  /*0260*/  ISETP.EQ.U32.AND P0, PT, R8, 0x989680, PT ;  /* 0x009896800800780c */ /* 0x000fca0003f02070 */
[----:B------:R-:W0:Y:S02]  /*0270*/  F2I.U64.F64.TRUNC R10, R10 ;  /* 0x0000000a000a7311 */ /* 0x000e24000030d800 */
[----:B0-----:R-:W-:Y:S02]  /*0280*/  LOP3.LUT R0, R10, R2, RZ, 0xc0, !PT ;  /* 0x000000020a007212 */ /* 0x001fe400078ec0ff */
[----:B------:R-:W-:Y:S02]  /*0290*/  LOP3.LUT R3, R11, R3, RZ, 0xc0, !PT ;  /* 0x000000030b037212 */ /* 0x000fe400078ec0ff */
[----:B------:R-:W-:-:S04]  /*02a0*/  ISETP.NE.U32.AND P1, PT, R0, 0x989680, PT ;  /* 0x009896800000780c */ /* 0x000fc80003f25070 */
[----:B------:R-:W-:-:S04]  /*02b0*/  ISETP.NE.AND.EX P1, PT, R3, RZ, PT, P1 ;  /* 0x000000ff0300720c */ /* 0x000fc80003f25310 */
[----:B------:R-:W-:-:S13]  /*02c0*/  ISETP.EQ.OR.EX P0, PT, RZ, RZ, !P1, P0 ;  /* 0x000000ffff00720c */ /* 0x000fda0004f02700 */
[----:B------:R-:W-:Y:S05]  /*02d0*/  @P0 EXIT ;  /* 0x000000000000094d */ /* 0x000fea0003800000 */
[----:B------:R-:W2:Y:S01]  /*02e0*/  LDG.E R9, desc[UR8][R4.64] ;  /* 0x0000000804097981 */ /* 0x000ea2000c1e1900 */
[----:B------:R-:W0:Y:S01]  /*02f0*/  LDC.64 R10, c[0x0][0x3a8] ;  /* 0x0000ea00ff0a7b82 */ /* 0x000e220000000a00 */
[----:B------:R-:W-:Y:S01]  /*0300*/  VIADD R17, R0, 0x1 ;  /* 0x0000000100117836 */ /* 0x000fe20000000000 */
[----:B------:R-:W-:Y:S01]  /*0310*/  VOTEU.ANY UR4, UPT, PT ;  /* 0x0000000000047886 */ /* 0x000fe200038e0100 */
[----:B------:R-:W1:Y:S01]  /*0320*/  S2R R18, SR_LANEID ;  /* 0x0000000000127919 */ /* 0x000e620000000000 */
[----:B------:R-:W-:Y:S02]  /*0330*/  UFLO.U32 UR4, UR4 ;  /* 0x00000004000472bd */ /* 0x000fe400080e0000 */
[----:B------:R-:W-:Y:S02]  /*0340*/  CREDUX.MAX UR6, R17 ;  /* 0x00000000110672cc */ /* 0x000fe40000000000 */
[----:B------:R-:W3:Y:S08]  /*0350*/  LDC.64 R12, c[0x0][0x380] ;  /* 0x0000e000ff0c7b82 */ /* 0x000ef00000000a00 */
[----:B------:R-:W4:Y:S08]  /*0360*/  LDC.64 R14, c[0x0][0x388] ;  /* 0x0000e200ff0e7b82 */ /* 0x000f300000000a00 */
[----:B------:R-:W5:Y:S08]  /*0370*/  LDC.64 R6, c[0x0][0x3b8] ;  /* 0x0000ee00ff067b82 */ /* 0x000f700000000a00 */
[----:B------:R-:W5:Y:S01]  /*0380*/  LDC.64 R2, c[0x0][0x3c0] ;  /* 0x0000f000ff027b82 */ /* 0x000f620000000a00 */
[----:B-1----:R-:W-:-:S02]  /*0390*/  ISETP.EQ.U32.AND P0, PT, R18, UR4, PT ;  /* 0x0000000412007c0c */ /* 0x002fc4000bf02070 */
[C---:B--2---:R-:W-:Y:S01]  /*03a0*/  IADD3 R16, PT, PT, R9.reuse, 0x1, RZ ;  /* 0x0000000109107810 */ /* 0x044fe20007ffe0ff */
[----:B0-----:R-:W-:-:S03]  /*03b0*/  IMAD.WIDE.U32 R4, R9, 0x4, R10 ;  /* 0x0000000409047825 */ /* 0x001fc600078e000a */
[----:B------:R-:W-:Y:S01]  /*03c0*/  CREDUX.MAX UR5, R16 ;  /* 0x00000000100572cc */ /* 0x000fe20000000000 */
[C---:B---3--:R-:W-:Y:S01]  /*03d0*/  IMAD.WIDE.U32 R10, R9.reuse, 0x4, R12 ;  /* 0x00000004090a7825 */ /* 0x048fe200078e000c */
[----:B------:R-:W-:Y:S03]  /*03e0*/  STG.E desc[UR8][R4.64], R8 ;  /* 0x0000000804007986 */ /* 0x000fe6000c101908 */
[----:B----4-:R-:W-:Y:S01]  /*03f0*/  IMAD.WIDE.U32 R12, R9, 0x4, R14 ;  /* 0x00000004090c7825 */ /* 0x010fe200078e000e */
[----:B------:R-:W-:Y:S03]  /*0400*/  STG.E desc[UR8][R10.64], R0 ;  /* 0x000000000a007986 */ /* 0x000fe6000c101908 */
[----:B------:R-:W-:Y:S01]  /*0410*/  IMAD.U32 R15, RZ, RZ, UR6 ;  /* 0x00000006ff0f7e24 */ /* 0x000fe2000f8e00ff */
[----:B------:R-:W-:Y:S03]  /*0420*/  STG.E desc[UR8][R12.64], R26 ;  /* 0x0000001a0c007986 */ /* 0x000fe6000c101908 */
[----:B------:R-:W-:-:S05]  /*0430*/  IMAD.U32 R9, RZ, RZ, UR5 ;  /* 0x00000005ff097e24 */ /* 0x000fca000f8e00ff */
[----:B-----5:R-:W-:Y:S04]  /*0440*/  @P0 REDG.E.MAX.STRONG.GPU desc[UR8][R6.64], R9 ;  /* 0x000000090600098e */ /* 0x020fe8000d12e108 */
[----:B------:R-:W-:Y:S01]  /*0450*/  @P0 REDG.E.MAX.STRONG.GPU desc[UR8][R2.64], R15 ;  /* 0x0000000f0200098e */ /* 0x000fe2000d12e108 */
[----:B------:R-:W-:Y:S05]  /*0460*/  EXIT ;  /* 0x000000000000794d */ /* 0x000fea0003800000 */
        .type           $_Z15CompactEdgeListPjS_S_S_PyS_S_S_S_$__internal_accurate_pow,@function
        .size           $_Z15CompactEdgeListPjS_S_S_PyS_S_S_S_$__internal_accurate_pow,(.L_x_29 - $_Z15CompactEdgeListPjS_S_S_PyS_S_S_S_$__internal_accurate_pow)
$_Z15CompactEdgeListPjS_S_S_PyS_S_S_S_$__internal_accurate_pow:
[----:B------:R-:W0:Y:S01]  /*0470*/  MUFU.RCP64H R13, 2 ;  /* 0x40000000000d7908 */ /* 0x000e220000001800 */
[----:B------:R-:W-:Y:S01]  /*0480*/  IMAD.MOV.U32 R8, RZ, RZ, 0x0 ;  /* 0x00000000ff087424 */ /* 0x000fe200078e00ff */
[----:B------:R-:W-:Y:S01]  /*0490*/  MOV R9, 0x40000000 ;  /* 0x4000000000097802 */ /* 0x000fe20000000f00 */
[----:B------:R-:W-:Y:S01]  /*04a0*/  IMAD.MOV.U32 R12, RZ, RZ, RZ ;  /* 0x000000ffff0c7224 */ /* 0x000fe200078e00ff */
[----:B------:R-:W-:Y:S01]  /*04b0*/  UMOV UR10, 0x7d2cafe2 ;  /* 0x7d2cafe2000a7882 */ /* 0x000fe20000000000 */
[----:B------:R-:W-:Y:S01]  /*04c0*/  IMAD.MOV.U32 R10, RZ, RZ, 0x41ad3b5a ;  /* 0x41ad3b5aff0a7424 */ /* 0x000fe200078e00ff */
[----:B------:R-:W-:Y:S01]  /*04d0*/  UMOV UR11, 0x3eb0f5ff ;  /* 0x3eb0f5ff000b7882 */ /* 0x000fe20000000000 */
[----:B------:R-:W-:Y:S01]  /*04e0*/  IMAD.MOV.U32 R11, RZ, RZ, 0x3ed0f5d2 ;  /* 0x3ed0f5d2ff0b7424 */ /* 0x000fe200078e00ff */
[----:B------:R-:W-:Y:S02]  /*04f0*/  USHF.L.U32 UR7, UR6, 0x1, URZ ;  /* 0x0000000106077899 */ /* 0x000fe400080006ff */
[----:B------:R-:W-:-:S02]  /*0500*/  ULOP3.LUT UR5, UR6, 0xff0fffff, URZ, 0xc0, !UPT ;  /* 0xff0fffff06057892 */ /* 0x000fc4000f8ec0ff */
[----:B------:R-:W-:-:S03]  /*0510*/  UISETP.GT.U32.AND UP0, UPT, UR7, -0x2000001, UPT ;  /* 0xfdffffff0700788c */ /* 0x000fc6000bf04070 */
[----:B------:R-:W-:Y:S01]  /*0520*/  UMOV UR7, 0x3c7abc9e ;  /* 0x3c7abc9e00077882 */ /* 0x000fe20000000000 */
[----:B------:R-:W-:Y:S01]  /*0530*/  USEL UR5, UR5, UR6, UP0 ;  /* 0x0000000605057287 */ /* 0x000fe20008000000 */
[----:B0-----:R-:W-:Y:S02]  /*0540*/  DFMA R8, R12, -R8, 1 ;  /* 0x3ff000000c08742b */ /* 0x001fe40000000808 */
[----:B------:R-:W-:-:S06]  /*0550*/  UMOV UR6, 0x3b39803f ;  /* 0x3b39803f00067882 */ /* 0x000fcc0000000000 */
[----:B------:R-:W-:-:S08]  /*0560*/  DFMA R8, R8, R8, R8 ;  /* 0x000000080808722b */ /* 0x000fd00000000008 */
[----:B------:R-:W-:-:S08]  /*0570*/  DFMA R12, R12, R8, R12 ;  /* 0x000000080c0c722b */ /* 0x000fd0000000000c */
[----:B------:R-:W-:-:S08]  /*0580*/  DMUL R8, RZ, R12 ;  /* 0x0000000cff087228 */ /* 0x000fd00000000000 */
[----:B------:R-:W-:-:S08]  /*0590*/  DFMA R8, RZ, R12, R8 ;  /* 0x0000000cff08722b */ /* 0x000fd00000000008 */
[CC--:B------:R-:W-:Y:S02]  /*05a0*/  DMUL R14, R8.reuse, R8.reuse ;  /* 0x00000008080e7228 */ /* 0x0c0fe40000000000 */
[----:B------:R-:W-:Y:S02]  /*05b0*/  DADD R18, RZ, -R8 ;  /* 0x00000000ff127229 */ /* 0x000fe40000000808 */
[----:B------:R-:W-:-:S04]  /*05c0*/  DMUL R24, R8, R8 ;  /* 0x0000000808187228 */ /* 0x000fc80000000000 */
[----:B------:R-:W-:Y:S01]  /*05d0*/  DFMA R10, R14, UR10, R10 ;  /* 0x0000000a0e0a7c2b */ /* 0x000fe2000800000a */
[----:B------:R-:W-:Y:S01]  /*05e0*/  UMOV UR10, 0x75488a3f ;  /* 0x75488a3f000a7882 */ /* 0x000fe20000000000 */
[----:B------:R-:W-:Y:S01]  /*05f0*/  UMOV UR11, 0x3ef3b20a ;  /* 0x3ef3b20a000b7882 */ /* 0x000fe20000000000 */
[----:B------:R-:W-:-:S05]  /*0600*/  DADD R18, R18, R18 ;  /* 0x0000000012127229 */ /* 0x000fca0000000012 */
[----:B------:R-:W-:Y:S01]  /*0610*/  DFMA R10, R14, R10, UR10 ;  /* 0x0000000a0e0a7e2b */ /* 0x000fe2000800000a */
[----:B------:R-:W-:Y:S01]  /*0620*/  UMOV UR10, 0xe4faecd5 ;  /* 0xe4faecd5000a7882 */ /* 0x000fe20000000000 */
[----:B------:R-:W-:Y:S01]  /*0630*/  UMOV UR11, 0x3f1745cd ;  /* 0x3f1745cd000b7882 */ /* 0x000fe20000000000 */
[----:B------:R-:W-:-:S05]  /*0640*/  DFMA R20, RZ, -R8, R18 ;  /* 0x80000008ff14722b */ /* 0x000fca0000000012 */
[----:B------:R-:W-:Y:S01]  /*0650*/  DFMA R10, R14, R10, UR10 ;  /* 0x0000000a0e0a7e2b */ /* 0x000fe2000800000a */
[----:B------:R-:W-:Y:S01]  /*0660*/  UMOV UR10, 0x258a578b ;  /* 0x258a578b000a7882 */ /* 0x000fe20000000000 */
[----:B------:R-:W-:Y:S01]  /*0670*/  UMOV UR11, 0x3f3c71c7 ;  /* 0x3f3c71c7000b7882 */ /* 0x000fe20000000000 */
[----:B------:R-:W-:-:S05]  /*0680*/  DMUL R12, R12, R20 ;  /* 0x000000140c0c7228 */ /* 0x000fca0000000000 */
[----:B------:R-:W-:Y:S01]  /*0690*/  DFMA R10, R14, R10, UR10 ;  /* 0x0000000a0e0a7e2b */ /* 0x000fe2000800000a */
[----:B------:R-:W-:Y:S01]  /*06a0*/  UMOV UR10, 0x9242b910 ;  /* 0x9242b910000a7882 */ /* 0x000fe20000000000 */
[----:B------:R-:W-:-:S03]  /*06b0*/  UMOV UR11, 0x3f624924 ;  /* 0x3f624924000b7882 */ /* 0x000fc60000000000 */
[----:B------:R-:W-:Y:S01]  /*06c0*/  IADD3 R21, PT, PT, R13, 0x100000, RZ ;  /* 0x001000000d157810 */ /* 0x000fe20007ffe0ff */
[----:B------:R-:W-:Y:S02]  /*06d0*/  IMAD.MOV.U32 R20, RZ, RZ, R12 ;  /* 0x000000ffff147224 */ /* 0x000fe400078e000c */
[----:B------:R-:W-:Y:S01]  /*06e0*/  DFMA R10, R14, R10, UR10 ;  /* 0x0000000a0e0a7e2b */ /* 0x000fe2000800000a */
[----:B------:R-:W-:Y:S01]  /*06f0*/  UMOV UR10, 0x99999dfb ;  /* 0x99999dfb000a7882 */ /* 0x000fe20000000000 */
[----:B------:R-:W-:-:S06]  /*0700*/  UMOV UR11, 0x3f899999 ;  /* 0x3f899999000b7882 */ /* 0x000fcc0000000000 */
[----:B------:R-:W-:Y:S01]  /*0710*/  DFMA R16, R14, R10, UR10 ;  /* 0x0000000a0e107e2b */ /* 0x000fe2000800000a */
[----:B------:R-:W-:Y:S01]  /*0720*/  UMOV UR10, 0x55555555 ;  /* 0x55555555000a7882 */ /* 0x000fe20000000000 */
[----:B------:R-:W-:-:S06]  /*0730*/  UMOV UR11, 0x3fb55555 ;  /* 0x3fb55555000b7882 */ /* 0x000fcc0000000000 */
[----:B------:R-:W-:-:S08]  /*0740*/  DFMA R10, R14, R16, UR10 ;  /* 0x0000000a0e0a7e2b */ /* 0x000fd00008000010 */
[----:B------:R-:W-:Y:S01]  /*0750*/  DADD R18, -R10, UR10 ;  /* 0x0000000a0a127e29 */ /* 0x000fe20008000100 */
[----:B------:R-:W-:Y:S01]  /*0760*/  UMOV UR10, 0xb9e7b0 ;  /* 0x00b9e7b0000a7882 */ /* 0x000fe20000000000 */
[----:B------:R-:W-:-:S06]  /*0770*/  UMOV UR11, 0x3c46a4cb ;  /* 0x3c46a4cb000b7882 */ /* 0x000fcc0000000000 */
[----:B------:R-:W-:Y:S02]  /*0780*/  DFMA R16, R14, R16, R18 ;  /* 0x000000100e10722b */ /* 0x000fe40000000012 */
[C---:B------:R-:W-:Y:S02]  /*0790*/  DMUL R14, R8.reuse, R24 ;  /* 0x00000018080e7228 */ /* 0x040fe40000000000 */
[----:B------:R-:W-:-:S04]  /*07a0*/  DFMA R18, R8, R8, -R24 ;  /* 0x000000080812722b */ /* 0x000fc80000000818 */
[----:B------:R-:W-:Y:S01]  /*07b0*/  DADD R16, R16, -UR10 ;  /* 0x8000000a10107e29 */ /* 0x000fe20008000000 */
[----:B------:R-:W-:Y:S01]  /*07c0*/  UMOV UR10, 0x0 ;  /* 0x00000000000a7882 */ /* 0x000fe20000000000 */
[C---:B------:R-:W-:Y:S01]  /*07d0*/  DFMA R22, R8.reuse, R24, -R14 ;  /* 0x000000180816722b */ /* 0x040fe2000000080e */
[----:B------:R-:W-:Y:S01]  /*07e0*/  UMOV UR11, 0x3ff00000 ;  /* 0x3ff00000000b7882 */ /* 0x000fe20000000000 */
[----:B------:R-:W-:-:S04]  /*07f0*/  DFMA R18, R8, R20, R18 ;  /* 0x000000140812722b */ /* 0x000fc80000000012 */
[----:B------:R-:W-:Y:S02]  /*0800*/  DADD R20, R10, R16 ;  /* 0x000000000a147229 */ /* 0x000fe40000000010 */
[----:B------:R-:W-:-:S06]  /*0810*/  DFMA R22, R12, R24, R22 ;  /* 0x000000180c16722b */ /* 0x000fcc0000000016 */
[----:B------:R-:W-:Y:S02]  /*0820*/  DMUL R24, R20, R14 ;  /* 0x0000000e14187228 */ /* 0x000fe40000000000 */
[----:B------:R-:W-:Y:S02]  /*0830*/  DFMA R18, R8, R18, R22 ;  /* 0x000000120812722b */ /* 0x000fe40000000016 */
[----:B------:R-:W-:-:S04]  /*0840*/  DADD R22, R10, -R20 ;  /* 0x000000000a167229 */ /* 0x000fc80000000814 */
[----:B------:R-:W-:-:S04]  /*0850*/  DFMA R10, R20, R14, -R24 ;  /* 0x0000000e140a722b */ /* 0x000fc80000000818 */
[----:B------:R-:W-:-:S04]  /*0860*/  DADD R22, R16, R22 ;  /* 0x0000000010167229 */ /* 0x000fc80000000016 */
[----:B------:R-:W-:-:S08]  /*0870*/  DFMA R10, R20, R18, R10 ;  /* 0x00000012140a722b */ /* 0x000fd0000000000a */
[----:B------:R-:W-:-:S08]  /*0880*/  DFMA R22, R22, R14, R10 ;  /* 0x0000000e1616722b */ /* 0x000fd0000000000a */
[----:B------:R-:W-:-:S08]  /*0890*/  DADD R14, R24, R22 ;  /* 0x00000000180e7229 */ /* 0x000fd00000000016 */
[--C-:B------:R-:W-:Y:S02]  /*08a0*/  DADD R10, R8, R14.reuse ;  /* 0x00000000080a7229 */ /* 0x100fe4000000000e */
[----:B------:R-:W-:-:S06]  /*08b0*/  DADD R24, R24, -R14 ;  /* 0x0000000018187229 */ /* 0x000fcc000000080e */
[----:B------:R-:W-:Y:S02]  /*08c0*/  DADD R8, R8, -R10 ;  /* 0x0000000008087229 */ /* 0x000fe4000000080a */
[----:B------:R-:W-:-:S06]  /*08d0*/  DADD R24, R22, R24 ;  /* 0x0000000016187229 */ /* 0x000fcc0000000018 */
[----:B------:R-:W-:-:S08]  /*08e0*/  DADD R8, R14, R8 ;  /* 0x000000000e087229 */ /* 0x000fd00000000008 */
[----:B------:R-:W-:-:S08]  /*08f0*/  DADD R8, R24, R8 ;  /* 0x0000000018087229 */ /* 0x000fd00000000008 */
[----:B------:R-:W-:Y:S01]  /*0900*/  DADD R16, R12, R8 ;  /* 0x000000000c107229 */ /* 0x000fe20000000008 */
[----:B------:R-:W-:Y:S01]  /*0910*/  IMAD.MOV.U32 R12, RZ, RZ, -0x105c611 ;  /* 0xfefa39efff0c7424 */ /* 0x000fe200078e00ff */
[----:B------:R-:W-:Y:S01]  /*0920*/  MOV R8, 0xfefa39ef ;  /* 0xfefa39ef00087802 */ /* 0x000fe20000000f00 */
[----:B------:R-:W-:Y:S02]  /*0930*/  IMAD.MOV.U32 R13, RZ, RZ, 0x3fe62e42 ;  /* 0x3fe62e42ff0d7424 */ /* 0x000fe400078e00ff */
[----:B------:R-:W-:-:S03]  /*0940*/  IMAD.MOV.U32 R9, RZ, RZ, 0x3fe62e42 ;  /* 0x3fe62e42ff097424 */ /* 0x000fc600078e00ff */
[----:B------:R-:W-:-:S08]  /*0950*/  DADD R14, R10, R16 ;  /* 0x000000000a0e7229 */ /* 0x000fd00000000010 */
[--C-:B------:R-:W-:Y:S02]  /*0960*/  DFMA R12, R12, UR10, R14.reuse ;  /* 0x0000000a0c0c7c2b */ /* 0x100fe4000800000e */
[----:B------:R-:W-:-:S06]  /*0970*/  DADD R10, R10, -R14 ;  /* 0x000000000a0a7229 */ /* 0x000fcc000000080e */
[----:B------:R-:W-:Y:S02]  /*0980*/  DFMA R18, -R8, 1, R12 ;  /* 0x3ff000000812782b */ /* 0x000fe4000000010c */
[----:B------:R-:W-:-:S06]  /*0990*/  DADD R10, R16, R10 ;  /* 0x00000000100a7229 */ /* 0x000fcc000000000a */
[----:B------:R-:W-:Y:S01]  /*09a0*/  DADD R18, -R14, R18 ;  /* 0x000000000e127229 */ /* 0x000fe20000000112 */
[----:B------:R-:W-:Y:S02]  /*09b0*/  IMAD.MOV.U32 R14, RZ, RZ, 0x3b39803f ;  /* 0x3b39803fff0e7424 */ /* 0x000fe400078e00ff */
[----:B------:R-:W-:-:S05]  /*09c0*/  IMAD.MOV.U32 R15, RZ, RZ, 0x3c7abc9e ;  /* 0x3c7abc9eff0f7424 */ /* 0x000fca00078e00ff */
[----:B------:R-:W-:-:S08]  /*09d0*/  DADD R10, R10, -R18 ;  /* 0x000000000a0a7229 */ /* 0x000fd00000000812 */
[----:B------:R-:W-:-:S08]  /*09e0*/  DFMA R14, R14, UR10, R10 ;  /* 0x0000000a0e0e7c2b */ /* 0x000fd0000800000a */
[----:B------:R-:W-:-:S08]  /*09f0*/  DADD R16, R12, R14 ;  /* 0x000000000c107229 */ /* 0x000fd0000000000e */
[----:B------:R-:W-:Y:S02]  /*0a00*/  DADD R12, R12, -R16 ;  /* 0x000000000c0c7229 */ /* 0x000fe40000000810 */
[----:B------:R-:W-:-:S06]  /*0a10*/  DMUL R10, R16, UR4 ;  /* 0x00000004100a7c28 */ /* 0x000fcc0008000000 */
[----:B------:R-:W-:Y:S02]  /*0a20*/  DADD R12, R14, R12 ;  /* 0x000000000e0c7229 */ /* 0x000fe4000000000c */
[----:B------:R-:W-:Y:S01]  /*0a30*/  DFMA R16, R16, UR4, -R10 ;  /* 0x0000000410107c2b */ /* 0x000fe2000800080a */
[----:B------:R-:W-:Y:S01]  /*0a40*/  MOV R14, 0x652b82fe ;  /* 0x652b82fe000e7802 */ /* 0x000fe20000000f00 */
[----:B------:R-:W-:-:S06]  /*0a50*/  IMAD.MOV.U32 R15, RZ, RZ, 0x3ff71547 ;  /* 0x3ff71547ff0f7424 */ /* 0x000fcc00078e00ff */
[----:B------:R-:W-:-:S08]  /*0a60*/  DFMA R16, R12, UR4, R16 ;  /* 0x000000040c107c2b */ /* 0x000fd00008000010 */
[----:B------:R-:W-:-:S08]  /*0a70*/  DADD R12, R10, R16 ;  /* 0x000000000a0c7229 */ /* 0x000fd00000000010 */
[----:B------:R-:W-:Y:S02]  /*0a80*/  DFMA R14, R12, R14, 6.75539944105574400000e+15 ;  /* 0x433800000c0e742b */ /* 0x000fe4000000000e */
[----:B------:R-:W-:Y:S01]  /*0a90*/  FSETP.GEU.AND P0, PT, |R13|, 4.1917929649353027344, PT ;  /* 0x4086232b0d00780b */ /* 0x000fe20003f0e200 */
[----:B------:R-:W-:-:S05]  /*0aa0*/  DADD R10, R10, -R12 ;  /* 0x000000000a0a7229 */ /* 0x000fca000000080c */
[----:B------:R-:W-:-:S03]  /*0ab0*/  DADD R18, R14, -6.75539944105574400000e+15 ;  /* 0xc33800000e127429 */ /* 0x000fc60000000000 */
[----:B------:R-:W-:-:S05]  /*0ac0*/  DADD R16, R16, R10 ;  /* 0x0000000010107229 */ /* 0x000fca000000000a */
[----:B------:R-:W-:-:S08]  /*0ad0*/  DFMA R8, R18, -R8, R12 ;  /* 0x800000081208722b */ /* 0x000fd0000000000c */
[----:B------:R-:W-:Y:S01]  /*0ae0*/  DFMA R8, R18, -UR6, R8 ;  /* 0x8000000612087c2b */ /* 0x000fe20008000008 */
[----:B------:R-:W-:Y:S01]  /*0af0*/  UMOV UR6, 0x69ce2bdf ;  /* 0x69ce2bdf00067882 */ /* 0x000fe20000000000 */
[----:B------:R-:W-:Y:S01]  /*0b00*/  IMAD.MOV.U32 R18, RZ, RZ, -0x35dec16 ;  /* 0xfca213eaff127424 */ /* 0x000fe200078e00ff */
[----:B------:R-:W-:Y:S01]  /*0b10*/  UMOV UR7, 0x3e5ade15 ;  /* 0x3e5ade1500077882 */ /* 0x000fe20000000000 */
[----:B------:R-:W-:-:S06]  /*0b20*/  IMAD.MOV.U32 R19, RZ, RZ, 0x3e928af3 ;  /* 0x3e928af3ff137424 */ /* 0x000fcc00078e00ff */
[----:B------:R-:W-:Y:S01]  /*0b30*/  DFMA R18, R8, UR6, R18 ;  /* 0x0000000608127c2b */ /* 0x000fe20008000012 */
[----:B------:R-:W-:Y:S01]  /*0b40*/  UMOV UR6, 0x62401315 ;  /* 0x6240131500067882 */ /* 0x000fe20000000000 */
[----:B------:R-:W-:-:S06]  /*0b50*/  UMOV UR7, 0x3ec71dee ;  /* 0x3ec71dee00077882 */ /* 0x000fcc0000000000 */
[----:B------:R-:W-:Y:S01]  /*0b60*/  DFMA R18, R8, R18, UR6 ;  /* 0x0000000608127e2b */ /* 0x000fe20008000012 */
        /* <DEDUP_REMOVED lines=20> */
[----:B------:R-:W-:-:S08]  /*0cb0*/  DFMA R18, R8, R18, UR6 ;  /* 0x0000000608127e2b */ /* 0x000fd00008000012 */
[----:B------:R-:W-:-:S08]  /*0cc0*/  DFMA R18, R8, R18, 1 ;  /* 0x3ff000000812742b */ /* 0x000fd00000000012 */
[----:B------:R-:W-:-:S10]  /*0cd0*/  DFMA R8, R8, R18, 1 ;  /* 0x3ff000000808742b */ /* 0x000fd40000000012 */
[----:B------:R-:W-:Y:S01]  /*0ce0*/  LEA R11, R14, R9, 0x14 ;  /* 0x000000090e0b7211 */ /* 0x000fe200078ea0ff */
[----:B------:R-:W-:Y:S01]  /*0cf0*/  IMAD.MOV.U32 R10, RZ, RZ, R8 ;  /* 0x000000ffff0a7224 */ /* 0x000fe200078e0008 */
[----:B------:R-:W-:Y:S06]  /*0d00*/  @!P0 BRA `(.L_x_4) ;  /* 0x0000000000348947 */ /* 0x000fec0003800000 */
[----:B------:R-:W-:Y:S01]  /*0d10*/  FSETP.GEU.AND P1, PT, |R13|, 4.2275390625, PT ;  /* 0x408748000d00780b */ /* 0x000fe20003f2e200 */
[C---:B------:R-:W-:Y:S02]  /*0d20*/  DADD R10, R12.reuse, +INF ;  /* 0x7ff000000c0a7429 */ /* 0x040fe40000000000 */
[----:B------:R-:W-:-:S08]  /*0d30*/  DSETP.GEU.AND P0, PT, R12, RZ, PT ;  /* 0x000000ff0c00722a */ /* 0x000fd00003f0e000 */
[----:B------:R-:W-:Y:S02]  /*0d40*/  FSEL R10, R10, RZ, P0 ;  /* 0x000000ff0a0a7208 */ /* 0x000fe40000000000 */
[----:B------:R-:W-:Y:S01]  /*0d50*/  FSEL R11, R11, RZ, P0 ;  /* 0x000000ff0b0b7208 */ /* 0x000fe20000000000 */
[----:B------:R-:W-:Y:S06]  /*0d60*/  @P1 BRA `(.L_x_4) ;  /* 0x00000000001c1947 */ /* 0x000fec0003800000 */
[----:B------:R-:W-:-:S04]  /*0d70*/  LEA.HI R10, R14, R14, RZ, 0x1 ;  /* 0x0000000e0e0a7211 */ /* 0x000fc800078f08ff */
[----:B------:R-:W-:-:S05]  /*0d80*/  SHF.R.S32.HI R11, RZ, 0x1, R10 ;  /* 0x00000001ff0b7819 */ /* 0x000fca000001140a */
[----:B------:R-:W-:Y:S02]  /*0d90*/  IMAD.IADD R10, R14, 0x1, -R11 ;  /* 0x000000010e0a7824 */ /* 0x000fe400078e0a0b */
[----:B------:R-:W-:-:S03]  /*0da0*/  IMAD R9, R11, 0x100000, R9 ;  /* 0x001000000b097824 */ /* 0x000fc600078e0209 */
[----:B------:R-:W-:Y:S02]  /*0db0*/  LEA R11, R10, 0x3ff00000, 0x14 ;  /* 0x3ff000000a0b7811 */ /* 0x000fe400078ea0ff */
[----:B------:R-:W-:-:S06]  /*0dc0*/  MOV R10, RZ ;  /* 0x000000ff000a7202 */ /* 0x000fcc0000000f00 */
[----:B------:R-:W-:-:S11]  /*0dd0*/  DMUL R10, R8, R10 ;  /* 0x0000000a080a7228 */ /* 0x000fd60000000000 */
.L_x_4:
[----:B------:R-:W-:Y:S01]  /*0de0*/  DFMA R16, R16, R10, R10 ;  /* 0x0000000a1010722b */ /* 0x000fe2000000000a */
[----:B------:R-:W-:Y:S01]  /*0df0*/  IMAD.MOV.U32 R8, RZ, RZ, R0 ;  /* 0x000000ffff087224 */ /* 0x000fe200078e0000 */
[----:B------:R-:W-:Y:S01]  /*0e00*/  DSETP.NEU.AND P0, PT, |R10|, +INF , PT ;  /* 0x7ff000000a00742a */ /* 0x000fe20003f0d200 */
[----:B------:R-:W-:-:S07]  /*0e10*/  IMAD.MOV.U32 R9, RZ, RZ, 0x0 ;  /* 0x00000000ff097424 */ /* 0x000fce00078e00ff */
[----:B------:R-:W-:Y:S02]  /*0e20*/  FSEL R10, R10, R16, !P0 ;  /* 0x000000100a0a7208 */ /* 0x000fe40004000000 */
[----:B------:R-:W-:Y:S01]  /*0e30*/  FSEL R11, R11, R17, !P0 ;  /* 0x000000110b0b7208 */ /* 0x000fe20004000000 */
[----:B------:R-:W-:Y:S06]  /*0e40*/  RET.REL.NODEC R8 `(_Z15CompactEdgeListPjS_S_S_PyS_S_S_S_) ;  /* 0xfffffff0086c7950 */ /* 0x000fec0003c3ffff */
.L_x_5:
        /* <DEDUP_REMOVED lines=11> */
.L_x_29:


//--------------------- .text._Z11MarkEdgesUVPjPyS_j --------------------------
	.section	.text._Z11MarkEdgesUVPjPyS_j,"ax",@progbits
	.align	128
        .global         _Z11MarkEdgesUVPjPyS_j
        .type           _Z11MarkEdgesUVPjPyS_j,@function
        .size           _Z11MarkEdgesUVPjPyS_j,(.L_x_36 - _Z11MarkEdgesUVPjPyS_j)
        .other          _Z11MarkEdgesUVPjPyS_j,@"STO_CUDA_ENTRY STV_DEFAULT"
_Z11MarkEdgesUVPjPyS_j:
.text._Z11MarkEdgesUVPjPyS_j:
        /* <DEDUP_REMOVED lines=15> */
[----:B0-----:R-:W2:Y:S04]  /*00f0*/  LDG.E.64 R2, desc[UR6][R2.64] ;  /* 0x0000000602027981 */ /* 0x001ea8000c1e1b00 */
[----:B------:R-:W3:Y:S01]  /*0100*/  LDG.E.64 R4, desc[UR6][R4.64] ;  /* 0x0000000604047981 */ /* 0x000ee2000c1e1b00 */
[--C-:B--2---:R-:W-:Y:S02]  /*0110*/  SHF.R.U64 R11, R2, 0x10, R3.reuse ;  /* 0x00000010020b7819 */ /* 0x104fe40000001203 */
[----:B------:R-:W-:Y:S02]  /*0120*/  SHF.R.U32.HI R13, RZ, 0x10, R3 ;  /* 0x00000010ff0d7819 */ /* 0x000fe40000011603 */
[----:B---3--:R-:W-:-:S02]  /*0130*/  SHF.R.U64 R0, R4, 0x10, R5 ;  /* 0x0000001004007819 */ /* 0x008fc40000001205 */
[----:B------:R-:W-:Y:S02]  /*0140*/  SHF.R.U32.HI R6, RZ, 0x10, R5 ;  /* 0x00000010ff067819 */ /* 0x000fe40000011605 */
[----:B------:R-:W-:-:S04]  /*0150*/  ISETP.GT.U32.AND P0, PT, R11, R0, PT ;  /* 0x000000000b00720c */ /* 0x000fc80003f04070 */
[----:B------:R-:W-:-:S13]  /*0160*/  ISETP.GT.U32.AND.EX P0, PT, R13, R6, PT, P0 ;  /* 0x000000060d00720c */ /* 0x000fda0003f04100 */
[----:B------:R-:W0:Y:S01]  /*0170*/  @P0 LDC.64 R6, c[0x0][0x380] ;  /* 0x0000e000ff060b82 */ /* 0x000e220000000a00 */
[----:B------:R-:W-:Y:S02]  /*0180*/  @P0 IMAD.MOV.U32 R15, RZ, RZ, 0x1 ;  /* 0x00000001ff0f0424 */ /* 0x000fe400078e00ff */
[----:B0-----:R-:W-:-:S05]  /*0190*/  @P0 IMAD.WIDE.U32 R6, R9, 0x4, R6 ;  /* 0x0000000409060825 */ /* 0x001fca00078e0006 */
[----:B------:R0:W-:Y:S01]  /*01a0*/  @P0 STG.E desc[UR6][R6.64], R15 ;  /* 0x0000000f06000986 */ /* 0x0001e2000c101906 */
[----:B------:R-:W-:-:S04]  /*01b0*/  ISETP.NE.U32.AND P0, PT, R11, -0x7f676980, PT ;  /* 0x809896800b00780c */ /* 0x000fc80003f05070 */
[----:B------:R-:W-:-:S13]  /*01c0*/  ISETP.NE.AND.EX P0, PT, R13, 0x9896, PT, P0 ;  /* 0x000098960d00780c */ /* 0x000fda0003f05300 */
[----:B0-----:R-:W-:Y:S05]  /*01d0*/  @P0 EXIT ;  /* 0x000000000000094d */ /* 0x001fea0003800000 */
[----:B------:R-:W0:Y:S01]  /*01e0*/  S2R R0, SR_LANEID ;  /* 0x0000000000007919 */ /* 0x000e220000000000 */
[----:B------:R-:W1:Y:S01]  /*01f0*/  LDC.64 R2, c[0x0][0x390] ;  /* 0x0000e400ff027b82 */ /* 0x000e620000000a00 */
[----:B------:R-:W-:Y:S01]  /*0200*/  VOTEU.ANY UR4, UPT, PT ;  /* 0x0000000000047886 */ /* 0x000fe200038e0100 */
[----:B------:R-:W-:Y:S01]  /*0210*/  CREDUX.MIN UR5, R9 ;  /* 0x00000000090572cc */ /* 0x000fe20000008000 */
[----:B------:R-:W-:-:S12]  /*0220*/  UFLO.U32 UR4, UR4 ;  /* 0x00000004000472bd */ /* 0x000fd800080e0000 */
[----:B------:R-:W-:Y:S01]  /*0230*/  IMAD.U32 R5, RZ, RZ, UR5 ;  /* 0x00000005ff057e24 */ /* 0x000fe2000f8e00ff */
[----:B0-----:R-:W-:-:S13]  /*0240*/  ISETP.EQ.U32.AND P0, PT, R0, UR4, PT ;  /* 0x0000000400007c0c */ /* 0x001fda000bf02070 */
[----:B-1----:R-:W-:Y:S01]  /*0250*/  @P0 REDG.E.MIN.STRONG.GPU desc[UR6][R2.64], R5 ;  /* 0x000000050200098e */ /* 0x002fe2000c92e106 */
[----:B------:R-:W-:Y:S05]  /*0260*/  EXIT ;  /* 0x000000000000794d */ /* 0x000fea0003800000 */
.L_x_6:
[----:B------:R-:W0:Y:S01]  /*0270*/  LDC.64 R2, c[0x0][0x380] ;  /* 0x0000e000ff027b82 */ /* 0x000e220000000a00 */
[----:B------:R-:W-:-:S05]  /*0280*/  IMAD.MOV.U32 R5, RZ, RZ, 0x1 ;  /* 0x00000001ff057424 */ /* 0x000fca00078e00ff */
[----:B0-----:R-:W-:Y:S01]  /*0290*/  STG.E desc[UR6][R2.64], R5 ;  /* 0x0000000502007986 */ /* 0x001fe2000c101906 */
[----:B------:R-:W-:Y:S05]  /*02a0*/  EXIT ;  /* 0x000000000000794d */ /* 0x000fea0003800000 */
.L_x_7:
        /* <DEDUP_REMOVED lines=13> */
.L_x_36:


//--------------------- .text._Z29AppendForDuplicateEdgeRemovalPyPjS0_S0_S0_j --------------------------
	.section	.text._Z29AppendForDuplicateEdgeRemovalPyPjS0_S0_S0_j,"ax",@progbits
	.align	128
        .global         _Z29AppendForDuplicateEdgeRemovalPyPjS0_S0_S0_j
        .type           _Z29AppendForDuplicateEdgeRemovalPyPjS0_S0_S0_j,@function
        .size           _Z29AppendForDuplicateEdgeRemovalPyPjS0_S0_S0_j,(.L_x_37 - _Z29AppendForDuplicateEdgeRemovalPyPjS0_S0_S0_j)
        .other          _Z29AppendForDuplicateEdgeRemovalPyPjS0_S0_S0_j,@"STO_CUDA_ENTRY STV_DEFAULT"
_Z29AppendForDuplicateEdgeRemovalPyPjS0_S0_S0_j:
.text._Z29AppendForDuplicateEdgeRemovalPyPjS0_S0_S0_j:
        /* <DEDUP_REMOVED lines=10> */
[----:B------:R-:W2:Y:S08]  /*00a0*/  LDC.64 R4, c[0x0][0x388] ;  /* 0x0000e200ff047b82 */ /* 0x000eb00000000a00 */
[----:B------:R-:W3:Y:S01]  /*00b0*/  LDC.64 R10, c[0x0][0x398] ;  /* 0x0000e600ff0a7b82 */ /* 0x000ee20000000a00 */
[----:B0-----:R-:W-:-:S07]  /*00c0*/  IMAD.WIDE.U32 R2, R0, 0x4, R2 ;  /* 0x0000000400027825 */ /* 0x001fce00078e0002 */
[----:B------:R-:W0:Y:S01]  /*00d0*/  LDC.64 R12, c[0x0][0x380] ;  /* 0x0000e000ff0c7b82 */ /* 0x000e220000000a00 */
[----:B-1----:R-:W4:Y:S01]  /*00e0*/  LDG.E R3, desc[UR4][R2.64] ;  /* 0x0000000402037981 */ /* 0x002f22000c1e1900 */
[----:B--2---:R-:W-:-:S06]  /*00f0*/  IMAD.WIDE.U32 R4, R0, 0x4, R4 ;  /* 0x0000000400047825 */ /* 0x004fcc00078e0004 */
[----:B------:R-:W2:Y:S01]  /*0100*/  LDG.E R5, desc[UR4][R4.64] ;  /* 0x0000000404057981 */ /* 0x000ea2000c1e1900 */
[----:B---3--:R-:W-:-:S06]  /*0110*/  IMAD.WIDE.U32 R10, R0, 0x4, R10 ;  /* 0x00000004000a7825 */ /* 0x008fcc00078e000a */
[----:B------:R-:W3:Y:S01]  /*0120*/  LDG.E R10, desc[UR4][R10.64] ;  /* 0x000000040a0a7981 */ /* 0x000ee2000c1e1900 */
[----:B----4-:R-:W-:-:S04]  /*0130*/  ISETP.NE.AND P0, PT, R3, 0x989680, PT ;  /* 0x009896800300780c */ /* 0x010fc80003f05270 */
[----:B--2---:R-:W-:-:S13]  /*0140*/  ISETP.EQ.OR P0, PT, R5, 0x989680, !P0 ;  /* 0x009896800500780c */ /* 0x004fda0004702670 */
[----:B------:R-:W1:Y:S02]  /*0150*/  @!P0 LDC.64 R6, c[0x0][0x3a0] ;  /* 0x0000e800ff068b82 */ /* 0x000e640000000a00 */
[----:B-1----:R-:W-:-:S04]  /*0160*/  @!P0 IMAD.WIDE.U32 R8, R5, 0x4, R6 ;  /* 0x0000000405088825 */ /* 0x002fc800078e0006 */
[----:B------:R-:W-:Y:S02]  /*0170*/  @!P0 IMAD.WIDE.U32 R6, R3, 0x4, R6 ;  /* 0x0000000403068825 */ /* 0x000fe400078e0006 */
[----:B------:R-:W2:Y:S04]  /*0180*/  @!P0 LDG.E R8, desc[UR4][R8.64] ;  /* 0x0000000408088981 */ /* 0x000ea8000c1e1900 */
[----:B------:R-:W4:Y:S01]  /*0190*/  @!P0 LDG.E R6, desc[UR4][R6.64] ;  /* 0x0000000406068981 */ /* 0x000f22000c1e1900 */
[----:B------:R-:W-:Y:S01]  /*01a0*/  HFMA2 R15, -RZ, RZ, -0.0015869140625, 0 ;  /* 0x96800000ff0f7431 */ /* 0x000fe200000001ff */
[----:B------:R-:W-:Y:S01]  /*01b0*/  MOV R17, 0x98968098 ;  /* 0x9896809800117802 */ /* 0x000fe20000000f00 */
[----:B--2---:R-:W-:-:S04]  /*01c0*/  @!P0 IMAD.WIDE.U32 R2, R8, 0x10000, RZ ;  /* 0x0001000008028825 */ /* 0x004fc800078e00ff */
[----:B----4-:R-:W-:Y:S01]  /*01d0*/  @!P0 IMAD.SHL.U32 R5, R6, 0x100, RZ ;  /* 0x0000010006058824 */ /* 0x010fe200078e00ff */
[----:B------:R-:W-:-:S04]  /*01e0*/  @!P0 MOV R15, R2 ;  /* 0x00000002000f8202 */ /* 0x000fc80000000f00 */
[----:B------:R-:W-:Y:S01]  /*01f0*/  @!P0 LOP3.LUT R17, R3, R5, RZ, 0xfc, !PT ;  /* 0x0000000503118212 */ /* 0x000fe200078efcff */
[----:B0-----:R-:W-:Y:S01]  /*0200*/  IMAD.WIDE.U32 R2, R0, 0x8, R12 ;  /* 0x0000000800027825 */ /* 0x001fe200078e000c */
[----:B---3--:R-:W-:-:S03]  /*0210*/  LOP3.LUT R4, R15, R10, RZ, 0xfc, !PT ;  /* 0x0000000a0f047212 */ /* 0x008fc600078efcff */
[----:B------:R-:W-:-:S05]  /*0220*/  IMAD.MOV.U32 R5, RZ, RZ, R17 ;  /* 0x000000ffff057224 */ /* 0x000fca00078e0011 */
[----:B------:R-:W-:Y:S01]  /*0230*/  STG.E.64 desc[UR4][R2.64], R4 ;  /* 0x0000000402007986 */ /* 0x000fe2000c101b04 */
[----:B------:R-:W-:Y:S05]  /*0240*/  EXIT ;  /* 0x000000000000794d */ /* 0x000fea0003800000 */
.L_x_8:
        /* <DEDUP_REMOVED lines=11> */
.L_x_37:


//--------------------- .text._Z17CopyEdgeArrayBackPjS_j --------------------------
	.section	.text._Z17CopyEdgeArrayBackPjS_j,"ax",@progbits
	.align	128
        .global         _Z17CopyEdgeArrayBackPjS_j
        .type           _Z17CopyEdgeArrayBackPjS_j,@function
        .size           _Z17CopyEdgeArrayBackPjS_j,(.L_x_38 - _Z17CopyEdgeArrayBackPjS_j)
        .other          _Z17CopyEdgeArrayBackPjS_j,@"STO_CUDA_ENTRY STV_DEFAULT"
_Z17CopyEdgeArrayBackPjS_j:
.text._Z17CopyEdgeArrayBackPjS_j:
        /* <DEDUP_REMOVED lines=16> */
.L_x_9:
        /* <DEDUP_REMOVED lines=16> */
.L_x_38:


//--------------------- .text._Z15RemoveSelfEdgesPjS_S_S_j --------------------------
	.section	.text._Z15RemoveSelfEdgesPjS_S_S_j,"ax",@progbits
	.align	128
        .global         _Z15RemoveSelfEdgesPjS_S_S_j
        .type           _Z15RemoveSelfEdgesPjS_S_S_j,@function
        .size           _Z15RemoveSelfEdgesPjS_S_S_j,(.L_x_39 - _Z15RemoveSelfEdgesPjS_S_S_j)
        .other          _Z15RemoveSelfEdgesPjS_S_S_j,@"STO_CUDA_ENTRY STV_DEFAULT"
_Z15RemoveSelfEdgesPjS_S_S_j:
.text._Z15RemoveSelfEdgesPjS_S_S_j:
        /* <DEDUP_REMOVED lines=12> */
[----:B0-----:R-:W-:-:S06]  /*00c0*/  IMAD.WIDE.U32 R2, R11, 0x4, R2 ;  /* 0x000000040b027825 */ /* 0x001fcc00078e0002 */
[----:B-1----:R-:W3:Y:S01]  /*00d0*/  LDG.E R3, desc[UR4][R2.64] ;  /* 0x0000000402037981 */ /* 0x002ee2000c1e1900 */
[----:B--2---:R-:W-:-:S06]  /*00e0*/  IMAD.WIDE.U32 R4, R11, 0x4, R4 ;  /* 0x000000040b047825 */ /* 0x004fcc00078e0004 */
[----:B------:R-:W2:Y:S01]  /*00f0*/  LDG.E R5, desc[UR4][R4.64] ;  /* 0x0000000404057981 */ /* 0x000ea2000c1e1900 */
[----:B---3--:R-:W-:-:S06]  /*0100*/  IMAD.WIDE.U32 R6, R3, 0x4, R8 ;  /* 0x0000000403067825 */ /* 0x008fcc00078e0008 */
[----:B------:R-:W3:Y:S01]  /*0110*/  LDG.E R6, desc[UR4][R6.64] ;  /* 0x0000000406067981 */ /* 0x000ee2000c1e1900 */
[----:B--2---:R-:W-:-:S06]  /*0120*/  IMAD.WIDE.U32 R8, R5, 0x4, R8 ;  /* 0x0000000405087825 */ /* 0x004fcc00078e0008 */
[----:B------:R-:W3:Y:S02]  /*0130*/  LDG.E R9, desc[UR4][R8.64] ;  /* 0x0000000408097981 */ /* 0x000ee4000c1e1900 */
[----:B---3--:R-:W-:-:S13]  /*0140*/  ISETP.NE.AND P0, PT, R6, R9, PT ;  /* 0x000000090600720c */ /* 0x008fda0003f05270 */
[----:B------:R-:W-:Y:S05]  /*0150*/  @P0 EXIT ;  /* 0x000000000000094d */ /* 0x000fea0003800000 */
[----:B------:R-:W0:Y:S01]  /*0160*/  LDC.64 R2, c[0x0][0x398] ;  /* 0x0000e600ff027b82 */ /* 0x000e220000000a00 */
[----:B------:R-:W-:Y:S02]  /*0170*/  HFMA2 R5, -RZ, RZ, 9.059906005859375e-06, -0.0015869140625 ;  /* 0x00989680ff057431 */ /* 0x000fe400000001ff */
[----:B0-----:R-:W-:-:S05]  /*0180*/  IMAD.WIDE.U32 R2, R11, 0x4, R2 ;  /* 0x000000040b027825 */ /* 0x001fca00078e0002 */
[----:B------:R-:W-:Y:S01]  /*0190*/  STG.E desc[UR4][R2.64], R5 ;  /* 0x0000000502007986 */ /* 0x000fe2000c101904 */
[----:B------:R-:W-:Y:S05]  /*01a0*/  EXIT ;  /* 0x000000000000794d */ /* 0x000fea0003800000 */
.L_x_10:
        /* <DEDUP_REMOVED lines=13> */
.L_x_39:


//--------------------- .text._Z13CopyEdgeArrayPjS_j --------------------------
	.section	.text._Z13CopyEdgeArrayPjS_j,"ax",@progbits
	.align	128
        .global         _Z13CopyEdgeArrayPjS_j
        .type           _Z13CopyEdgeArrayPjS_j,@function
        .size           _Z13CopyEdgeArrayPjS_j,(.L_x_40 - _Z13CopyEdgeArrayPjS_j)
        .other          _Z13CopyEdgeArrayPjS_j,@"STO_CUDA_ENTRY STV_DEFAULT"
_Z13CopyEdgeArrayPjS_j:
.text._Z13CopyEdgeArrayPjS_j:
        /* <DEDUP_REMOVED lines=16> */
.L_x_11:
        /* <DEDUP_REMOVED lines=16> */
.L_x_40:


//--------------------- .text._Z15MakeFlagForUIdsPjS_j --------------------------
	.section	.text._Z15MakeFlagForUIdsPjS_j,"ax",@progbits
	.align	128
        .global         _Z15MakeFlagForUIdsPjS_j
        .type           _Z15MakeFlagForUIdsPjS_j,@function
        .size           _Z15MakeFlagForUIdsPjS_j,(.L_x_41 - _Z15MakeFlagForUIdsPjS_j)
        .other          _Z15MakeFlagForUIdsPjS_j,@"STO_CUDA_ENTRY STV_DEFAULT"
_Z15MakeFlagForUIdsPjS_j:
.text._Z15MakeFlagForUIdsPjS_j:
[----:B------:R-:W-:Y:S01]  /*0000*/  LDC R1, c[0x0][0x37c] ;  /* 0x0000df00ff017b82 */ /* 0x000fe20000000800 */
[----:B------:R-:W0:Y:S07]  /*0010*/  S2R R5, SR_TID.X ;  /* 0x0000000000057919 */ /* 0x000e2e0000002100 */
[----:B------:R-:W1:Y:S01]  /*0020*/  S2UR UR4, SR_CTAID.X ;  /* 0x00000000000479c3 */ /* 0x000e620000002500 */
[----:B------:R-:W2:Y:S01]  /*0030*/  LDCU UR5, c[0x0][0x390] ;  /* 0x00007200ff0577ac */ /* 0x000ea20008000800 */
[----:B-1----:R-:W-:-:S06]  /*0040*/  USHF.L.U32 UR4, UR4, 0xa, URZ ;  /* 0x0000000a04047899 */ /* 0x002fcc00080006ff */
[----:B0-----:R-:W-:-:S04]  /*0050*/  LOP3.LUT P0, R5, RZ, UR4, R5, 0xee, !PT ;  /* 0x00000004ff057c12 */ /* 0x001fc8000f80ee05 */
[----:B--2---:R-:W-:-:S13]  /*0060*/  ISETP.GE.U32.OR P0, PT, R5, UR5, !P0 ;  /* 0x0000000505007c0c */ /* 0x004fda000c706470 */
[----:B------:R-:W-:Y:S05]  /*0070*/  @P0 EXIT ;  /* 0x000000000000094d */ /* 0x000fea0003800000 */
[----:B------:R-:W0:Y:S01]  /*0080*/  LDC.64 R2, c[0x0][0x388] ;  /* 0x0000e200ff027b82 */ /* 0x000e220000000a00 */
[----:B------:R-:W1:Y:S01]  /*0090*/  LDCU.64 UR4, c[0x0][0x358] ;  /* 0x00006b00ff0477ac */ /* 0x000e620008000a00 */
[----:B0-----:R-:W-:-:S06]  /*00a0*/  IMAD.WIDE.U32 R2, R5, 0x4, R2 ;  /* 0x0000000405027825 */ /* 0x001fcc00078e0002 */
[----:B------:R-:W0:Y:S01]  /*00b0*/  LDC.64 R4, c[0x0][0x380] ;  /* 0x0000e000ff047b82 */ /* 0x000e220000000a00 */
[----:B-1----:R-:W0:Y:S01]  /*00c0*/  LDG.E R3, desc[UR4][R2.64] ;  /* 0x0000000402037981 */ /* 0x002e22000c1e1900 */
[----:B------:R-:W-:Y:S02]  /*00d0*/  HFMA2 R7, -RZ, RZ, 0, 5.9604644775390625e-08 ;  /* 0x00000001ff077431 */ /* 0x000fe400000001ff */
[----:B0-----:R-:W-:-:S05]  /*00e0*/  IMAD.WIDE.U32 R4, R3, 0x4, R4 ;  /* 0x0000000403047825 */ /* 0x001fca00078e0004 */
[----:B------:R-:W-:Y:S01]  /*00f0*/  STG.E desc[UR4][R4.64], R7 ;  /* 0x0000000704007986 */ /* 0x000fe2000c101904 */
[----:B------:R-:W-:Y:S05]  /*0100*/  EXIT ;  /* 0x000000000000794d */ /* 0x000fea0003800000 */
.L_x_12:
        /* <DEDUP_REMOVED lines=15> */
.L_x_41:


//--------------------- .text._Z15MakeFlagForScanPjPyj --------------------------
	.section	.text._Z15MakeFlagForScanPjPyj,"ax",@progbits
	.align	128
        .global         _Z15MakeFlagForScanPjPyj
        .type           _Z15MakeFlagForScanPjPyj,@function
        .size           _Z15MakeFlagForScanPjPyj,(.L_x_42 - _Z15MakeFlagForScanPjPyj)
        .other          _Z15MakeFlagForScanPjPyj,@"STO_CUDA_ENTRY STV_DEFAULT"
_Z15MakeFlagForScanPjPyj:
.text._Z15MakeFlagForScanPjPyj:
        /* <DEDUP_REMOVED lines=10> */
[----:B------:R-:W-:-:S04]  /*00a0*/  VIADD R3, R7, 0xffffffff ;  /* 0xffffffff07037836 */ /* 0x000fc80000000000 */
[----:B0-----:R-:W-:-:S04]  /*00b0*/  IMAD.WIDE.U32 R2, R3, 0x8, R4 ;  /* 0x0000000803027825 */ /* 0x001fc800078e0004 */
[----:B------:R-:W-:Y:S02]  /*00c0*/  IMAD.WIDE.U32 R4, R7, 0x8, R4 ;  /* 0x0000000807047825 */ /* 0x000fe400078e0004 */
[----:B-1----:R-:W2:Y:S04]  /*00d0*/  LDG.E.64 R2, desc[UR4][R2.64] ;  /* 0x0000000402027981 */ /* 0x002ea8000c1e1b00 */
[----:B------:R-:W2:Y:S02]  /*00e0*/  LDG.E.64 R4, desc[UR4][R4.64] ;  /* 0x0000000404047981 */ /* 0x000ea4000c1e1b00 */
[----:B--2---:R-:W-:Y:S02]  /*00f0*/  LOP3.LUT R0, R4, R2, RZ, 0x3c, !PT ;  /* 0x0000000204007212 */ /* 0x004fe400078e3cff */
[----:B------:R-:W-:-:S02]  /*0100*/  LOP3.LUT R6, R5, R3, RZ, 0x3c, !PT ;  /* 0x0000000305067212 */ /* 0x000fc400078e3cff */
[----:B------:R-:W-:-:S04]  /*0110*/  ISETP.GE.U32.AND P0, PT, R0, RZ, PT ;  /* 0x000000ff0000720c */ /* 0x000fc80003f06070 */
[----:B------:R-:W-:-:S13]  /*0120*/  ISETP.GE.U32.AND.EX P0, PT, R6, 0x1, PT, P0 ;  /* 0x000000010600780c */ /* 0x000fda0003f06100 */
[----:B------:R-:W-:Y:S05]  /*0130*/  @!P0 EXIT ;  /* 0x000000000000894d */ /* 0x000fea0003800000 */
[----:B------:R-:W0:Y:S01]  /*0140*/  LDC.64 R2, c[0x0][0x380] ;  /* 0x0000e000ff027b82 */ /* 0x000e220000000a00 */
[----:B------:R-:W-:Y:S02]  /*0150*/  IMAD.MOV.U32 R5, RZ, RZ, 0x1 ;  /* 0x00000001ff057424 */ /* 0x000fe400078e00ff */
[----:B0-----:R-:W-:-:S05]  /*0160*/  IMAD.WIDE.U32 R2, R7, 0x4, R2 ;  /* 0x0000000407027825 */ /* 0x001fca00078e0002 */
[----:B------:R-:W-:Y:S01]  /*0170*/  STG.E desc[UR4][R2.64], R5 ;  /* 0x0000000502007986 */ /* 0x000fe2000c101904 */
[----:B------:R-:W-:Y:S05]  /*0180*/  EXIT ;  /* 0x000000000000794d */ /* 0x000fea0003800000 */
.L_x_13:
        /* <DEDUP_REMOVED lines=15> */
.L_x_42:


//--------------------- .text._Z26CopySuperVertexIDPerVertexPjS_j --------------------------
	.section	.text._Z26CopySuperVertexIDPerVertexPjS_j,"ax",@progbits
	.align	128
        .global         _Z26CopySuperVertexIDPerVertexPjS_j
        .type           _Z26CopySuperVertexIDPerVertexPjS_j,@function
        .size           _Z26CopySuperVertexIDPerVertexPjS_j,(.L_x_43 - _Z26CopySuperVertexIDPerVertexPjS_j)
        .other          _Z26CopySuperVertexIDPerVertexPjS_j,@"STO_CUDA_ENTRY STV_DEFAULT"
_Z26CopySuperVertexIDPerVertexPjS_j:
.text._Z26CopySuperVertexIDPerVertexPjS_j:
        /* <DEDUP_REMOVED lines=16> */
.L_x_14:
        /* <DEDUP_REMOVED lines=16> */
.L_x_43:


//--------------------- .text._Z26MakeSuperVertexIDPerVertexPjPyS_j --------------------------
	.section	.text._Z26MakeSuperVertexIDPerVertexPjPyS_j,"ax",@progbits
	.align	128
        .global         _Z26MakeSuperVertexIDPerVertexPjPyS_j
        .type           _Z26MakeSuperVertexIDPerVertexPjPyS_j,@function
        .size           _Z26MakeSuperVertexIDPerVertexPjPyS_j,(.L_x_30 - _Z26MakeSuperVertexIDPerVertexPjPyS_j)
        .other          _Z26MakeSuperVertexIDPerVertexPjPyS_j,@"STO_CUDA_ENTRY STV_DEFAULT"
_Z26MakeSuperVertexIDPerVertexPjPyS_j:
.text._Z26MakeSuperVertexIDPerVertexPjPyS_j:
        /* <DEDUP_REMOVED lines=8> */
[----:B------:R-:W-:Y:S01]  /*0080*/  MOV R2, 0xb0 ;  /* 0x000000b000027802 */ /* 0x000fe20000000f00 */
[----:B------:R-:W0:Y:S06]  /*0090*/  LDCU.64 UR4, c[0x0][0x358] ;  /* 0x00006b00ff0477ac */ /* 0x000e2c0008000a00 */
[----:B0-----:R-:W-:Y:S05]  /*00a0*/  CALL.REL.NOINC `($_Z26MakeSuperVertexIDPerVertexPjPyS_j$__internal_accurate_pow) ;  /* 0x0000000000447944 */ /* 0x001fea0003c00000 */
[----:B------:R-:W0:Y:S08]  /*00b0*/  LDC.64 R4, c[0x0][0x388] ;  /* 0x0000e200ff047b82 */ /* 0x000e300000000a00 */
[----:B------:R-:W1:Y:S01]  /*00c0*/  LDC.64 R6, c[0x0][0x380] ;  /* 0x0000e000ff067b82 */ /* 0x000e620000000a00 */
[----:B------:R-:W-:Y:S01]  /*00d0*/  IMAD.MOV.U32 R2, RZ, RZ, R8 ;  /* 0x000000ffff027224 */ /* 0x000fe200078e0008 */
[----:B------:R-:W2:Y:S01]  /*00e0*/  LDCU.64 UR6, c[0x0][0x390] ;  /* 0x00007200ff0677ac */ /* 0x000ea20008000a00 */
[----:B0-----:R-:W-:-:S06]  /*00f0*/  IMAD.WIDE.U32 R4, R0, 0x8, R4 ;  /* 0x0000000800047825 */ /* 0x001fcc00078e0004 */
[----:B------:R-:W3:Y:S01]  /*0100*/  LDG.E.64 R4, desc[UR4][R4.64] ;  /* 0x0000000404047981 */ /* 0x000ee2000c1e1b00 */
[----:B-1----:R-:W-:-:S06]  /*0110*/  IMAD.WIDE.U32 R6, R0, 0x4, R6 ;  /* 0x0000000400067825 */ /* 0x002fcc00078e0006 */
[----:B------:R-:W4:Y:S01]  /*0120*/  LDG.E R7, desc[UR4][R6.64] ;  /* 0x0000000406077981 */ /* 0x000f22000c1e1900 */
[----:B------:R-:W-:-:S06]  /*0130*/  IMAD.MOV.U32 R3, RZ, RZ, R9 ;  /* 0x000000ffff037224 */ /* 0x000fcc00078e0009 */
[----:B------:R-:W-:-:S10]  /*0140*/  DADD R2, R2, -1 ;  /* 0xbff0000002027429 */ /* 0x000fd40000000000 */
[----:B------:R-:W3:Y:S02]  /*0150*/  F2I.U64.F64.TRUNC R2, R2 ;  /* 0x0000000200027311 */ /* 0x000ee4000030d800 */
[----:B---3--:R-:W-:Y:S02]  /*0160*/  LOP3.LUT R0, R2, R4, RZ, 0xc0, !PT ;  /* 0x0000000402007212 */ /* 0x008fe400078ec0ff */
[----:B------:R-:W-:Y:S02]  /*0170*/  LOP3.LUT R9, R3, R5, RZ, 0xc0, !PT ;  /* 0x0000000503097212 */ /* 0x000fe400078ec0ff */
[----:B--2---:R-:W-:-:S04]  /*0180*/  LEA R8, P0, R0, UR6, 0x2 ;  /* 0x0000000600087c11 */ /* 0x004fc8000f8010ff */
[----:B------:R-:W-:-:S05]  /*0190*/  LEA.HI.X R9, R0, UR7, R9, 0x2, P0 ;  /* 0x0000000700097c11 */ /* 0x000fca00080f1409 */
[----:B----4-:R-:W-:Y:S01]  /*01a0*/  STG.E desc[UR4][R8.64], R7 ;  /* 0x0000000708007986 */ /* 0x010fe2000c101904 */
[----:B------:R-:W-:Y:S05]  /*01b0*/  EXIT ;  /* 0x000000000000794d */ /* 0x000fea0003800000 */
        .type           $_Z26MakeSuperVertexIDPerVertexPjPyS_j$__internal_accurate_pow,@function
        .size           $_Z26MakeSuperVertexIDPerVertexPjPyS_j$__internal_accurate_pow,(.L_x_30 - $_Z26MakeSuperVertexIDPerVertexPjPyS_j$__internal_accurate_pow)
$_Z26MakeSuperVertexIDPerVertexPjPyS_j$__internal_accurate_pow:
[----:B------:R-:W0:Y:S01]  /*01c0*/  MUFU.RCP64H R7, 2 ;  /* 0x4000000000077908 */ /* 0x000e220000001800 */
[----:B------:R-:W-:Y:S01]  /*01d0*/  IMAD.MOV.U32 R4, RZ, RZ, 0x0 ;  /* 0x00000000ff047424 */ /* 0x000fe200078e00ff */
[----:B------:R-:W-:Y:S01]  /*01e0*/  MOV R5, 0x40000000 ;  /* 0x4000000000057802 */ /* 0x000fe20000000f00 */
[----:B------:R-:W-:Y:S01]  /*01f0*/  IMAD.MOV.U32 R6, RZ, RZ, RZ ;  /* 0x000000ffff067224 */ /* 0x000fe200078e00ff */
[----:B------:R-:W-:Y:S01]  /*0200*/  UMOV UR6, 0x7d2cafe2 ;  /* 0x7d2cafe200067882 */ /* 0x000fe20000000000 */
[----:B------:R-:W-:Y:S01]  /*0210*/  IMAD.MOV.U32 R8, RZ, RZ, 0x41ad3b5a ;  /* 0x41ad3b5aff087424 */ /* 0x000fe200078e00ff */
[----:B------:R-:W-:Y:S01]  /*0220*/  UMOV UR7, 0x3eb0f5ff ;  /* 0x3eb0f5ff00077882 */ /* 0x000fe20000000000 */
[----:B------:R-:W-:Y:S02]  /*0230*/  IMAD.MOV.U32 R9, RZ, RZ, 0x3ed0f5d2 ;  /* 0x3ed0f5d2ff097424 */ /* 0x000fe400078e00ff */
[----:B0-----:R-:W-:-:S08]  /*0240*/  DFMA R4, R6, -R4, 1 ;  /* 0x3ff000000604742b */ /* 0x001fd00000000804 */
[----:B------:R-:W-:-:S08]  /*0250*/  DFMA R4, R4, R4, R4 ;  /* 0x000000040404722b */ /* 0x000fd00000000004 */
[----:B------:R-:W-:-:S08]  /*0260*/  DFMA R6, R6, R4, R6 ;  /* 0x000000040606722b */ /* 0x000fd00000000006 */
[----:B------:R-:W-:-:S08]  /*0270*/  DMUL R4, RZ, R6 ;  /* 0x00000006ff047228 */ /* 0x000fd00000000000 */
[----:B------:R-:W-:-:S08]  /*0280*/  DFMA R4, RZ, R6, R4 ;  /* 0x00000006ff04722b */ /* 0x000fd00000000004 */
[----:B------:R-:W-:Y:S02]  /*0290*/  DMUL R10, R4, R4 ;  /* 0x00000004040a7228 */ /* 0x000fe40000000000 */
[----:B------:R-:W-:-:S06]  /*02a0*/  DADD R12, RZ, -R4 ;  /* 0x00000000ff0c7229 */ /* 0x000fcc0000000804 */
[----:B------:R-:W-:Y:S01]  /*02b0*/  DFMA R8, R10, UR6, R8 ;  /* 0x000000060a087c2b */ /* 0x000fe20008000008 */
[----:B------:R-:W-:Y:S01]  /*02c0*/  UMOV UR6, 0x75488a3f ;  /* 0x75488a3f00067882 */ /* 0x000fe20000000000 */
[----:B------:R-:W-:Y:S01]  /*02d0*/  UMOV UR7, 0x3ef3b20a ;  /* 0x3ef3b20a00077882 */ /* 0x000fe20000000000 */
[----:B------:R-:W-:Y:S02]  /*02e0*/  DADD R16, R12, R12 ;  /* 0x000000000c107229 */ /* 0x000fe4000000000c */
[----:B------:R-:W-:-:S03]  /*02f0*/  DMUL R12, R4, R4 ;  /* 0x00000004040c7228 */ /* 0x000fc60000000000 */
        /* <DEDUP_REMOVED lines=24> */
[----:B------:R-:W-:-:S06]  /*0480*/  DMUL R10, R4, R12 ;  /* 0x0000000c040a7228 */ /* 0x000fcc0000000000 */
[----:B------:R-:W-:Y:S01]  /*0490*/  DADD R16, R18, -UR6 ;  /* 0x8000000612107e29 */ /* 0x000fe20008000000 */
[----:B------:R-:W-:Y:S01]  /*04a0*/  UMOV UR6, 0x0 ;  /* 0x0000000000067882 */ /* 0x000fe20000000000 */
[C---:B------:R-:W-:Y:S01]  /*04b0*/  DFMA R22, R4.reuse, R12, -R10 ;  /* 0x0000000c0416722b */ /* 0x040fe2000000080a */
[----:B------:R-:W-:Y:S01]  /*04c0*/  UMOV UR7, 0x3ff00000 ;  /* 0x3ff0000000077882 */ /* 0x000fe20000000000 */
[----:B------:R-:W-:-:S04]  /*04d0*/  DFMA R18, R4, R4, -R12 ;  /* 0x000000040412722b */ /* 0x000fc8000000080c */
[----:B------:R-:W-:Y:S02]  /*04e0*/  DADD R14, R8, R16 ;  /* 0x00000000080e7229 */ /* 0x000fe40000000010 */
[----:B------:R-:W-:Y:S02]  /*04f0*/  DFMA R22, R6, R12, R22 ;  /* 0x0000000c0616722b */ /* 0x000fe40000000016 */
[----:B------:R-:W-:-:S04]  /*0500*/  DFMA R18, R4, R20, R18 ;  /* 0x000000140412722b */ /* 0x000fc80000000012 */
[----:B------:R-:W-:Y:S02]  /*0510*/  DMUL R12, R14, R10 ;  /* 0x0000000a0e0c7228 */ /* 0x000fe40000000000 */
[----:B------:R-:W-:Y:S02]  /*0520*/  DADD R8, R8, -R14 ;  /* 0x0000000008087229 */ /* 0x000fe4000000080e */
[----:B------:R-:W-:-:S04]  /*0530*/  DFMA R18, R4, R18, R22 ;  /* 0x000000120412722b */ /* 0x000fc80000000016 */
[----:B------:R-:W-:Y:S02]  /*0540*/  DFMA R20, R14, R10, -R12 ;  /* 0x0000000a0e14722b */ /* 0x000fe4000000080c */
[----:B------:R-:W-:-:S06]  /*0550*/  DADD R8, R16, R8 ;  /* 0x0000000010087229 */ /* 0x000fcc0000000008 */
        /* <DEDUP_REMOVED lines=18> */
[----:B------:R-:W-:Y:S01]  /*0680*/  DADD R8, R10, R8 ;  /* 0x000000000a087229 */ /* 0x000fe20000000008 */
[----:B------:R-:W-:Y:S01]  /*0690*/  IMAD.MOV.U32 R10, RZ, RZ, 0x3b39803f ;  /* 0x3b39803fff0a7424 */ /* 0x000fe200078e00ff */
[----:B------:R-:W-:-:S04]  /*06a0*/  MOV R11, 0x3c7abc9e ;  /* 0x3c7abc9e000b7802 */ /* 0x000fc80000000f00 */
[----:B------:R-:W-:-:S08]  /*06b0*/  DADD R14, -R12, R14 ;  /* 0x000000000c0e7229 */ /* 0x000fd0000000010e */
[----:B------:R-:W-:-:S08]  /*06c0*/  DADD R8, R8, -R14 ;  /* 0x0000000008087229 */ /* 0x000fd0000000080e */
[----:B------:R-:W-:Y:S01]  /*06d0*/  DFMA R8, R10, UR6, R8 ;  /* 0x000000060a087c2b */ /* 0x000fe20008000008 */
[----:B------:R-:W-:Y:S01]  /*06e0*/  UMOV UR6, 0x3b39803f ;  /* 0x3b39803f00067882 */ /* 0x000fe20000000000 */
[----:B------:R-:W-:-:S06]  /*06f0*/  UMOV UR7, 0x3c7abc9e ;  /* 0x3c7abc9e00077882 */ /* 0x000fcc0000000000 */
[----:B------:R-:W-:-:S08]  /*0700*/  DADD R10, R6, R8 ;  /* 0x00000000060a7229 */ /* 0x000fd00000000008 */
[----:B------:R-:W-:Y:S02]  /*0710*/  DADD R12, R6, -R10 ;  /* 0x00000000060c7229 */ /* 0x000fe4000000080a */
[----:B------:R-:W-:-:S06]  /*0720*/  DMUL R6, R10, 32 ;  /* 0x404000000a067828 */ /* 0x000fcc0000000000 */
[----:B------:R-:W-:Y:S02]  /*0730*/  DADD R12, R8, R12 ;  /* 0x00000000080c7229 */ /* 0x000fe4000000000c */
[----:B------:R-:W-:-:S08]  /*0740*/  DFMA R10, R10, 32, -R6 ;  /* 0x404000000a0a782b */ /* 0x000fd00000000806 */
[----:B------:R-:W-:Y:S01]  /*0750*/  DFMA R12, R12, 32, R10 ;  /* 0x404000000c0c782b */ /* 0x000fe2000000000a */
[----:B------:R-:W-:Y:S02]  /*0760*/  IMAD.MOV.U32 R10, RZ, RZ, 0x652b82fe ;  /* 0x652b82feff0a7424 */ /* 0x000fe400078e00ff */
[----:B------:R-:W-:-:S05]  /*0770*/  IMAD.MOV.U32 R11, RZ, RZ, 0x3ff71547 ;  /* 0x3ff71547ff0b7424 */ /* 0x000fca00078e00ff */
        /* <DEDUP_REMOVED lines=9> */
[----:B------:R-:W-:Y:S01]  /*0810*/  MOV R14, 0xfca213ea ;  /* 0xfca213ea000e7802 */ /* 0x000fe20000000f00 */
[----:B------:R-:W-:Y:S01]  /*0820*/  IMAD.MOV.U32 R15, RZ, RZ, 0x3e928af3 ;  /* 0x3e928af3ff0f7424 */ /* 0x000fe200078e00ff */
[----:B------:R-:W-:-:S05]  /*0830*/  UMOV UR7, 0x3e5ade15 ;  /* 0x3e5ade1500077882 */ /* 0x000fca0000000000 */
        /* <DEDUP_REMOVED lines=27> */
[----:B------:R-:W-:Y:S01]  /*09f0*/  IMAD R5, R10, 0x100000, R15 ;  /* 0x001000000a057824 */ /* 0x000fe200078e020f */
[----:B------:R-:W-:Y:S01]  /*0a00*/  MOV R4, R14 ;  /* 0x0000000e00047202 */ /* 0x000fe20000000f00 */
        /* <DEDUP_REMOVED lines=14> */
.L_x_15:
[----:B------:R-:W-:Y:S01]  /*0af0*/  DFMA R6, R6, R4, R4 ;  /* 0x000000040606722b */ /* 0x000fe20000000004 */
[----:B------:R-:W-:Y:S01]  /*0b00*/  IMAD.MOV.U32 R3, RZ, RZ, 0x0 ;  /* 0x00000000ff037424 */ /* 0x000fe200078e00ff */
[----:B------:R-:W-:-:S08]  /*0b10*/  DSETP.NEU.AND P0, PT, |R4|, +INF , PT ;  /* 0x7ff000000400742a */ /* 0x000fd00003f0d200 */
[----:B------:R-:W-:Y:S02]  /*0b20*/  FSEL R8, R4, R6, !P0 ;  /* 0x0000000604087208 */ /* 0x000fe40004000000 */
[----:B------:R-:W-:Y:S01]  /*0b30*/  FSEL R9, R5, R7, !P0 ;  /* 0x0000000705097208 */ /* 0x000fe20004000000 */
[----:B------:R-:W-:Y:S06]  /*0b40*/  RET.REL.NODEC R2 `(_Z26MakeSuperVertexIDPerVertexPjPyS_j) ;  /* 0xfffffff4022c7950 */ /* 0x000fec0003c3ffff */
.L_x_16:
        /* <DEDUP_REMOVED lines=11> */
.L_x_30:


//--------------------- .text._Z23AppendVertexIDsForSplitPyPjj --------------------------
	.section	.text._Z23AppendVertexIDsForSplitPyPjj,"ax",@progbits
	.align	128
        .global         _Z23AppendVertexIDsForSplitPyPjj
        .type           _Z23AppendVertexIDsForSplitPyPjj,@function
        .size           _Z23AppendVertexIDsForSplitPyPjj,(.L_x_45 - _Z23AppendVertexIDsForSplitPyPjj)
        .other          _Z23AppendVertexIDsForSplitPyPjj,@"STO_CUDA_ENTRY STV_DEFAULT"
_Z23AppendVertexIDsForSplitPyPjj:
.text._Z23AppendVertexIDsForSplitPyPjj:
        /* <DEDUP_REMOVED lines=11> */
[----:B0-----:R-:W-:-:S05]  /*00b0*/  IMAD.WIDE.U32 R2, R6, 0x4, R2 ;  /* 0x0000000406027825 */ /* 0x001fca00078e0002 */
[----:B-1----:R-:W3:Y:S01]  /*00c0*/  LDG.E R7, desc[UR4][R2.64] ;  /* 0x0000000402077981 */ /* 0x002ee2000c1e1900 */
[----:B--2---:R-:W-:-:S05]  /*00d0*/  IMAD.WIDE.U32 R4, R6, 0x8, R4 ;  /* 0x0000000806047825 */ /* 0x004fca00078e0004 */
[----:B---3--:R-:W-:Y:S01]  /*00e0*/  STG.E.64 desc[UR4][R4.64], R6 ;  /* 0x0000000604007986 */ /* 0x008fe2000c101b04 */
[----:B------:R-:W-:Y:S05]  /*00f0*/  EXIT ;  /* 0x000000000000794d */ /* 0x000fea0003800000 */
.L_x_17:
        /* <DEDUP_REMOVED lines=16> */
.L_x_45:


//--------------------- .text._Z10CopyToSuccPjS_j --------------------------
	.section	.text._Z10CopyToSuccPjS_j,"ax",@progbits
	.align	128
        .global         _Z10CopyToSuccPjS_j
        .type           _Z10CopyToSuccPjS_j,@function
        .size           _Z10CopyToSuccPjS_j,(.L_x_46 - _Z10CopyToSuccPjS_j)
        .other          _Z10CopyToSuccPjS_j,@"STO_CUDA_ENTRY STV_DEFAULT"
_Z10CopyToSuccPjS_j:
.text._Z10CopyToSuccPjS_j:
        /* <DEDUP_REMOVED lines=16> */
.L_x_18:
        /* <DEDUP_REMOVED lines=16> */
.L_x_46:


//--------------------- .text._Z25PropagateRepresentativeIDPjS_Pbj --------------------------
	.section	.text._Z25PropagateRepresentativeIDPjS_Pbj,"ax",@progbits
	.align	128
        .global         _Z25PropagateRepresentativeIDPjS_Pbj
        .type           _Z25PropagateRepresentativeIDPjS_Pbj,@function
        .size           _Z25PropagateRepresentativeIDPjS_Pbj,(.L_x_47 - _Z25PropagateRepresentativeIDPjS_Pbj)
        .other          _Z25PropagateRepresentativeIDPjS_Pbj,@"STO_CUDA_ENTRY STV_DEFAULT"
_Z25PropagateRepresentativeIDPjS_Pbj:
.text._Z25PropagateRepresentativeIDPjS_Pbj:
        /* <DEDUP_REMOVED lines=12> */
[----:B--2---:R-:W-:-:S05]  /*00c0*/  IMAD.WIDE.U32 R4, R3, 0x4, R4 ;  /* 0x0000000403047825 */ /* 0x004fca00078e0004 */
[----:B------:R-:W2:Y:S02]  /*00d0*/  LDG.E R0, desc[UR4][R4.64] ;  /* 0x0000000404007981 */ /* 0x000ea4000c1e1900 */
[----:B--2---:R-:W-:-:S13]  /*00e0*/  ISETP.NE.AND P0, PT, R3, R0, PT ;  /* 0x000000000300720c */ /* 0x004fda0003f05270 */
[----:B------:R-:W-:Y:S05]  /*00f0*/  @!P0 EXIT ;  /* 0x000000000000894d */ /* 0x000fea0003800000 */
[----:B------:R-:W0:Y:S01]  /*0100*/  LDC.64 R2, c[0x0][0x388] ;  /* 0x0000e200ff027b82 */ /* 0x000e220000000a00 */
[----:B------:R-:W-:-:S07]  /*0110*/  HFMA2 R6, -RZ, RZ, 0, 5.9604644775390625e-08 ;  /* 0x00000001ff067431 */ /* 0x000fce00000001ff */
[----:B------:R-:W1:Y:S01]  /*0120*/  LDC.64 R4, c[0x0][0x390] ;  /* 0x0000e400ff047b82 */ /* 0x000e620000000a00 */
[----:B0-----:R-:W-:-:S05]  /*0130*/  IMAD.WIDE.U32 R2, R7, 0x4, R2 ;  /* 0x0000000407027825 */ /* 0x001fca00078e0002 */
[----:B------:R-:W-:Y:S04]  /*0140*/  STG.E desc[UR4][R2.64], R0 ;  /* 0x0000000002007986 */ /* 0x000fe8000c101904 */
[----:B-1----:R-:W-:Y:S01]  /*0150*/  STG.E.U8 desc[UR4][R4.64], R6 ;  /* 0x0000000604007986 */ /* 0x002fe2000c101104 */
[----:B------:R-:W-:Y:S05]  /*0160*/  EXIT ;  /* 0x000000000000794d */ /* 0x000fea0003800000 */
.L_x_19:
        /* <DEDUP_REMOVED lines=9> */
.L_x_47:


//--------------------- .text._Z10SuccToCopyPjS_j --------------------------
	.section	.text._Z10SuccToCopyPjS_j,"ax",@progbits
	.align	128
        .global         _Z10SuccToCopyPjS_j
        .type           _Z10SuccToCopyPjS_j,@function
        .size           _Z10SuccToCopyPjS_j,(.L_x_48 - _Z10SuccToCopyPjS_j)
        .other          _Z10SuccToCopyPjS_j,@"STO_CUDA_ENTRY STV_DEFAULT"
_Z10SuccToCopyPjS_j:
.text._Z10SuccToCopyPjS_j:
        /* <DEDUP_REMOVED lines=16> */
.L_x_20:
        /* <DEDUP_REMOVED lines=16> */
.L_x_48:


//--------------------- .text._Z12RemoveCyclesPjj --------------------------
	.section	.text._Z12RemoveCyclesPjj,"ax",@progbits
	.align	128
        .global         _Z12RemoveCyclesPjj
        .type           _Z12RemoveCyclesPjj,@function
        .size           _Z12RemoveCyclesPjj,(.L_x_49 - _Z12RemoveCyclesPjj)
        .other          _Z12RemoveCyclesPjj,@"STO_CUDA_ENTRY STV_DEFAULT"
_Z12RemoveCyclesPjj:
.text._Z12RemoveCyclesPjj:
        /* <DEDUP_REMOVED lines=10> */
[----:B0-----:R-:W-:-:S05]  /*00a0*/  IMAD.WIDE.U32 R2, R7, 0x4, R4 ;  /* 0x0000000407027825 */ /* 0x001fca00078e0004 */
[----:B-1----:R-:W2:Y:S02]  /*00b0*/  LDG.E R9, desc[UR4][R2.64] ;  /* 0x0000000402097981 */ /* 0x002ea4000c1e1900 */
[----:B--2---:R-:W-:-:S05]  /*00c0*/  IMAD.WIDE.U32 R4, R9, 0x4, R4 ;  /* 0x0000000409047825 */ /* 0x004fca00078e0004 */
[----:B------:R-:W2:Y:S02]  /*00d0*/  LDG.E R0, desc[UR4][R4.64] ;  /* 0x0000000404007981 */ /* 0x000ea4000c1e1900 */
[----:B--2---:R-:W-:-:S13]  /*00e0*/  ISETP.NE.AND P0, PT, R7, R0, PT ;  /* 0x000000000700720c */ /* 0x004fda0003f05270 */
[----:B------:R-:W-:Y:S05]  /*00f0*/  @P0 EXIT ;  /* 0x000000000000094d */ /* 0x000fea0003800000 */
[----:B------:R-:W-:-:S13]  /*0100*/  ISETP.GE.U32.AND P0, PT, R7, R9, PT ;  /* 0x000000090700720c */ /* 0x000fda0003f06070 */
[----:B------:R0:W-:Y:S01]  /*0110*/  @!P0 STG.E desc[UR4][R2.64], R7 ;  /* 0x0000000702008986 */ /* 0x0001e2000c101904 */
[----:B------:R-:W-:Y:S05]  /*0120*/  @!P0 EXIT ;  /* 0x000000000000894d */ /* 0x000fea0003800000 */
[----:B------:R-:W-:Y:S01]  /*0130*/  STG.E desc[UR4][R4.64], R9 ;  /* 0x0000000904007986 */ /* 0x000fe2000c101904 */
[----:B------:R-:W-:Y:S05]  /*0140*/  EXIT ;  /* 0x000000000000794d */ /* 0x000fea0003800000 */
.L_x_21:
        /* <DEDUP_REMOVED lines=11> */
.L_x_49:


//--------------------- .text._Z17MakeSucessorArrayPjS_S_jj --------------------------
	.section	.text._Z17MakeSucessorArrayPjS_S_jj,"ax",@progbits
	.align	128
        .global         _Z17MakeSucessorArrayPjS_S_jj
        .type           _Z17MakeSucessorArrayPjS_S_jj,@function
        .size           _Z17MakeSucessorArrayPjS_S_jj,(.L_x_31 - _Z17MakeSucessorArrayPjS_S_jj)
        .other          _Z17MakeSucessorArrayPjS_S_jj,@"STO_CUDA_ENTRY STV_DEFAULT"
_Z17MakeSucessorArrayPjS_S_jj:
.text._Z17MakeSucessorArrayPjS_S_jj:
        /* <DEDUP_REMOVED lines=8> */
[----:B------:R-:W0:Y:S01]  /*0080*/  LDCU UR6, c[0x0][0x39c] ;  /* 0x00007380ff0677ac */ /* 0x000e220008000800 */
[----:B------:R-:W-:Y:S01]  /*0090*/  BSSY.RECONVERGENT B0, `(.L_x_22) ;  /* 0x0000009000007945 */ /* 0x000fe20003800200 */
[----:B------:R-:W-:-:S06]  /*00a0*/  UIADD3 UR4, UPT, UPT, UR5, -0x1, URZ ;  /* 0xffffffff05047890 */ /* 0x000fcc000fffe0ff */
[----:B------:R-:W-:-:S05]  /*00b0*/  ISETP.GE.U32.AND P0, PT, R2, UR4, PT ;  /* 0x0000000402007c0c */ /* 0x000fca000bf06070 */
[----:B------:R-:W1:Y:S01]  /*00c0*/  LDCU.64 UR4, c[0x0][0x358] ;  /* 0x00006b00ff0477ac */ /* 0x000e620008000a00 */
[----:B0-----:R-:W-:-:S07]  /*00d0*/  IMAD.U32 R3, RZ, RZ, UR6 ;  /* 0x00000006ff037e24 */ /* 0x001fce000f8e00ff */
[----:B------:R-:W-:Y:S05]  /*00e0*/  @P0 BRA `(.L_x_23) ;  /* 0x00000000000c0947 */ /* 0x000fea0003800000 */
[----:B------:R-:W0:Y:S02]  /*00f0*/  LDC.64 R4, c[0x0][0x388] ;  /* 0x0000e200ff047b82 */ /* 0x000e240000000a00 */
[----:B0-----:R-:W-:-:S05]  /*0100*/  IMAD.WIDE.U32 R4, R2, 0x4, R4 ;  /* 0x0000000402047825 */ /* 0x001fca00078e0004 */
[----:B-1----:R0:W5:Y:S02]  /*0110*/  LDG.E R3, desc[UR4][R4.64+0x4] ;  /* 0x0000040404037981 */ /* 0x002164000c1e1900 */
.L_x_23:
[----:B-1----:R-:W-:Y:S05]  /*0120*/  BSYNC.RECONVERGENT B0 ;  /* 0x0000000000007941 */ /* 0x002fea0003800200 */
.L_x_22:
[----:B-----5:R-:W-:Y:S01]  /*0130*/  VIADD R3, R3, 0xffffffff ;  /* 0xffffffff03037836 */ /* 0x020fe20000000000 */
[----:B------:R-:W-:-:S07]  /*0140*/  MOV R0, 0x160 ;  /* 0x0000016000007802 */ /* 0x000fce0000000f00 */
[----:B0-----:R-:W-:Y:S05]  /*0150*/  CALL.REL.NOINC `($_Z17MakeSucessorArrayPjS_S_jj$__internal_accurate_pow) ;  /* 0x0000000000307944 */ /* 0x001fea0003c00000 */
[----:B------:R-:W0:Y:S08]  /*0160*/  LDC.64 R6, c[0x0][0x390] ;  /* 0x0000e400ff067b82 */ /* 0x000e300000000a00 */
[----:B------:R-:W1:Y:S01]  /*0170*/  LDC.64 R8, c[0x0][0x380] ;  /* 0x0000e000ff087b82 */ /* 0x000e620000000a00 */
[----:B0-----:R-:W-:-:S06]  /*0180*/  IMAD.WIDE.U32 R6, R3, 0x4, R6 ;  /* 0x0000000403067825 */ /* 0x001fcc00078e0006 */
[----:B------:R-:W2:Y:S01]  /*0190*/  LDG.E R7, desc[UR4][R6.64] ;  /* 0x0000000406077981 */ /* 0x000ea2000c1e1900 */
[----:B------:R-:W-:Y:S01]  /*01a0*/  MOV R4, R10 ;  /* 0x0000000a00047202 */ /* 0x000fe20000000f00 */
[----:B------:R-:W-:Y:S02]  /*01b0*/  IMAD.MOV.U32 R5, RZ, RZ, R11 ;  /* 0x000000ffff057224 */ /* 0x000fe400078e000b */
[----:B-1----:R-:W-:-:S04]  /*01c0*/  IMAD.WIDE.U32 R2, R2, 0x4, R8 ;  /* 0x0000000402027825 */ /* 0x002fc800078e0008 */
[----:B------:R-:W-:-:S10]  /*01d0*/  DADD R4, R4, -1 ;  /* 0xbff0000004047429 */ /* 0x000fd40000000000 */
[----:B------:R-:W2:Y:S02]  /*01e0*/  F2I.U32.F64.TRUNC R4, R4 ;  /* 0x0000000400047311 */ /* 0x000ea4000030d000 */
[----:B--2---:R-:W-:-:S05]  /*01f0*/  LOP3.LUT R9, R4, R7, RZ, 0xc0, !PT ;  /* 0x0000000704097212 */ /* 0x004fca00078ec0ff */
[----:B------:R-:W-:Y:S01]  /*0200*/  STG.E desc[UR4][R2.64], R9 ;  /* 0x0000000902007986 */ /* 0x000fe2000c101904 */
[----:B------:R-:W-:Y:S05]  /*0210*/  EXIT ;  /* 0x000000000000794d */ /* 0x000fea0003800000 */
        .type           $_Z17MakeSucessorArrayPjS_S_jj$__internal_accurate_pow,@function
        .size           $_Z17MakeSucessorArrayPjS_S_jj$__internal_accurate_pow,(.L_x_31 - $_Z17MakeSucessorArrayPjS_S_jj$__internal_accurate_pow)
$_Z17MakeSucessorArrayPjS_S_jj$__internal_accurate_pow:
[----:B------:R-:W0:Y:S01]  /*0220*/  MUFU.RCP64H R7, 2 ;  /* 0x4000000000077908 */ /* 0x000e220000001800 */
[----:B------:R-:W-:Y:S01]  /*0230*/  IMAD.MOV.U32 R4, RZ, RZ, 0x0 ;  /* 0x00000000ff047424 */ /* 0x000fe200078e00ff */
[----:B------:R-:W-:Y:S01]  /*0240*/  MOV R5, 0x40000000 ;  /* 0x4000000000057802 */ /* 0x000fe20000000f00 */
[----:B------:R-:W-:Y:S01]  /*0250*/  IMAD.MOV.U32 R6, RZ, RZ, RZ ;  /* 0x000000ffff067224 */ /* 0x000fe200078e00ff */
[----:B------:R-:W-:Y:S01]  /*0260*/  MOV R11, 0x3ed0f5d2 ;  /* 0x3ed0f5d2000b7802 */ /* 0x000fe20000000f00 */
[----:B------:R-:W-:Y:S01]  /*0270*/  IMAD.MOV.U32 R10, RZ, RZ, 0x41ad3b5a ;  /* 0x41ad3b5aff0a7424 */ /* 0x000fe200078e00ff */
[----:B------:R-:W-:Y:S01]  /*0280*/  UMOV UR6, 0x7d2cafe2 ;  /* 0x7d2cafe200067882 */ /* 0x000fe20000000000 */
[----:B------:R-:W-:Y:S02]  /*0290*/  UMOV UR7, 0x3eb0f5ff ;  /* 0x3eb0f5ff00077882 */ /* 0x000fe40000000000 */
        /* <DEDUP_REMOVED lines=23> */
[----:B------:R-:W-:Y:S02]  /*0410*/  VIADD R21, R7, 0x100000 ;  /* 0x0010000007157836 */ /* 0x000fe40000000000 */
[----:B------:R-:W-:Y:S01]  /*0420*/  IMAD.MOV.U32 R20, RZ, RZ, R6 ;  /* 0x000000ffff147224 */ /* 0x000fe200078e0006 */
        /* <DEDUP_REMOVED lines=35> */
[----:B------:R-:W-:Y:S01]  /*0660*/  MOV R6, 0xfefa39ef ;  /* 0xfefa39ef00067802 */ /* 0x000fe20000000f00 */
[----:B------:R-:W-:Y:S01]  /*0670*/  IMAD.MOV.U32 R7, RZ, RZ, 0x3fe62e42 ;  /* 0x3fe62e42ff077424 */ /* 0x000fe200078e00ff */
[----:B------:R-:W-:Y:S01]  /*0680*/  MOV R5, 0x3fe62e42 ;  /* 0x3fe62e4200057802 */ /* 0x000fe20000000f00 */
[----:B------:R-:W-:-:S04]  /*0690*/  IMAD.MOV.U32 R4, RZ, RZ, -0x105c611 ;  /* 0xfefa39efff047424 */ /* 0x000fc800078e00ff */
[----:B------:R-:W-:-:S08]  /*06a0*/  DADD R12, R8, R10 ;  /* 0x00000000080c7229 */ /* 0x000fd0000000000a */
[--C-:B------:R-:W-:Y:S02]  /*06b0*/  DFMA R6, R6, UR6, R12.reuse ;  /* 0x0000000606067c2b */ /* 0x100fe4000800000c */
[----:B------:R-:W-:-:S06]  /*06c0*/  DADD R8, R8, -R12 ;  /* 0x0000000008087229 */ /* 0x000fcc000000080c */
[----:B------:R-:W-:Y:S02]  /*06d0*/  DFMA R14, -R4, 1, R6 ;  /* 0x3ff00000040e782b */ /* 0x000fe40000000106 */
[----:B------:R-:W-:Y:S01]  /*06e0*/  DADD R8, R10, R8 ;  /* 0x000000000a087229 */ /* 0x000fe20000000008 */
[----:B------:R-:W-:Y:S02]  /*06f0*/  IMAD.MOV.U32 R10, RZ, RZ, 0x3b39803f ;  /* 0x3b39803fff0a7424 */ /* 0x000fe400078e00ff */
[----:B------:R-:W-:-:S03]  /*0700*/  IMAD.MOV.U32 R11, RZ, RZ, 0x3c7abc9e ;  /* 0x3c7abc9eff0b7424 */ /* 0x000fc600078e00ff */
        /* <DEDUP_REMOVED lines=11> */
[----:B------:R-:W-:Y:S01]  /*07c0*/  MOV R10, 0x652b82fe ;  /* 0x652b82fe000a7802 */ /* 0x000fe20000000f00 */
[----:B------:R-:W-:-:S06]  /*07d0*/  IMAD.MOV.U32 R11, RZ, RZ, 0x3ff71547 ;  /* 0x3ff71547ff0b7424 */ /* 0x000fcc00078e00ff */
        /* <DEDUP_REMOVED lines=10> */
[----:B------:R-:W-:Y:S01]  /*0880*/  MOV R15, 0x3e928af3 ;  /* 0x3e928af3000f7802 */ /* 0x000fe20000000f00 */
        /* <DEDUP_REMOVED lines=28> */
[----:B------:R-:W-:Y:S02]  /*0a50*/  IMAD R13, R10, 0x100000, R5 ;  /* 0x001000000a0d7824 */ /* 0x000fe400078e0205 */
        /* <DEDUP_REMOVED lines=8> */
[----:B------:R-:W-:Y:S02]  /*0ae0*/  LEA.HI R8, R10, R10, RZ, 0x1 ;  /* 0x0000000a0a087211 */ /* 0x000fe400078f08ff */
[----:B------:R-:W-:Y:S02]  /*0af0*/  MOV R12, RZ ;  /* 0x000000ff000c7202 */ /* 0x000fe40000000f00 */
[----:B------:R-:W-:-:S04]  /*0b00*/  SHF.R.S32.HI R9, RZ, 0x1, R8 ;  /* 0x00000001ff097819 */ /* 0x000fc80000011408 */
[----:B------:R-:W-:Y:S01]  /*0b10*/  IADD3 R10, PT, PT, R10, -R9, RZ ;  /* 0x800000090a0a7210 */ /* 0x000fe20007ffe0ff */
[----:B------:R-:W-:-:S03]  /*0b20*/  IMAD R5, R9, 0x100000, R5 ;  /* 0x0010000009057824 */ /* 0x000fc600078e0205 */
[----:B------:R-:W-:-:S06]  /*0b30*/  LEA R13, R10, 0x3ff00000, 0x14 ;  /* 0x3ff000000a0d7811 */ /* 0x000fcc00078ea0ff */
[----:B------:R-:W-:-:S11]  /*0b40*/  DMUL R12, R4, R12 ;  /* 0x0000000c040c7228 */ /* 0x000fd60000000000 */
.L_x_24:
[----:B------:R-:W-:Y:S01]  /*0b50*/  DFMA R6, R6, R12, R12 ;  /* 0x0000000c0606722b */ /* 0x000fe2000000000c */
[----:B------:R-:W-:Y:S01]  /*0b60*/  IMAD.MOV.U32 R4, RZ, RZ, R0 ;  /* 0x000000ffff047224 */ /* 0x000fe200078e0000 */
[----:B------:R-:W-:Y:S01]  /*0b70*/  DSETP.NEU.AND P0, PT, |R12|, +INF , PT ;  /* 0x7ff000000c00742a */ /* 0x000fe20003f0d200 */
[----:B------:R-:W-:-:S07]  /*0b80*/  MOV R5, 0x0 ;  /* 0x0000000000057802 */ /* 0x000fce0000000f00 */
[----:B------:R-:W-:Y:S02]  /*0b90*/  FSEL R10, R12, R6, !P0 ;  /* 0x000000060c0a7208 */ /* 0x000fe40004000000 */
[----:B------:R-:W-:Y:S01]  /*0ba0*/  FSEL R11, R13, R7, !P0 ;  /* 0x000000070d0b7208 */ /* 0x000fe20004000000 */
[----:B------:R-:W-:Y:S06]  /*0bb0*/  RET.REL.NODEC R4 `(_Z17MakeSucessorArrayPjS_S_jj) ;  /* 0xfffffff404107950 */ /* 0x000fec0003c3ffff */
.L_x_25:
        /* <DEDUP_REMOVED lines=12> */
.L_x_31:


//--------------------- .text._Z10MakeFlag_3PjS_j --------------------------
	.section	.text._Z10MakeFlag_3PjS_j,"ax",@progbits
	.align	128
        .global         _Z10MakeFlag_3PjS_j
        .type           _Z10MakeFlag_3PjS_j,@function
        .size           _Z10MakeFlag_3PjS_j,(.L_x_51 - _Z10MakeFlag_3PjS_j)
        .other          _Z10MakeFlag_3PjS_j,@"STO_CUDA_ENTRY STV_DEFAULT"
_Z10MakeFlag_3PjS_j:
.text._Z10MakeFlag_3PjS_j:
        /* <DEDUP_REMOVED lines=17> */
.L_x_26:
        /* <DEDUP_REMOVED lines=15> */
.L_x_51:


//--------------------- .text._Z10ClearArrayPjj   --------------------------
	.section	.text._Z10ClearArrayPjj,"ax",@progbits
	.align	128
        .global         _Z10ClearArrayPjj
        .type           _Z10ClearArrayPjj,@function
        .size           _Z10ClearArrayPjj,(.L_x_52 - _Z10ClearArrayPjj)
        .other          _Z10ClearArrayPjj,@"STO_CUDA_ENTRY STV_DEFAULT"
_Z10ClearArrayPjj:
.text._Z10ClearArrayPjj:
        /* <DEDUP_REMOVED lines=11> */
[----:B-1----:R-:W-:Y:S01]  /*00b0*/  STG.E desc[UR4][R2.64], RZ ;  /* 0x000000ff02007986 */ /* 0x002fe2000c101904 */
[----:B------:R-:W-:Y:S05]  /*00c0*/  EXIT ;  /* 0x000000000000794d */ /* 0x000fea0003800000 */
.L_x_27:
        /* <DEDUP_REMOVED lines=11> */
.L_x_52:


//--------------------- .text._Z14AppendKernel_1PjS_S_j --------------------------
	.section	.text._Z14AppendKernel_1PjS_S_j,"ax",@progbits
	.align	128
        .global         _Z14AppendKernel_1PjS_S_j
        .type           _Z14AppendKernel_1PjS_S_j,@function
        .size           _Z14AppendKernel_1PjS_S_j,(.L_x_53 - _Z14AppendKernel_1PjS_S_j)
        .other          _Z14AppendKernel_1PjS_S_j,@"STO_CUDA_ENTRY STV_DEFAULT"
_Z14AppendKernel_1PjS_S_j:
.text._Z14AppendKernel_1PjS_S_j:
        /* <DEDUP_REMOVED lines=13> */
[----:B-1----:R-:W4:Y:S01]  /*00d0*/  LDG.E R2, desc[UR4][R2.64] ;  /* 0x0000000402027981 */ /* 0x002f22000c1e1900 */
[----:B--2---:R-:W-:-:S06]  /*00e0*/  IMAD.WIDE.U32 R4, R9, 0x4, R4 ;  /* 0x0000000409047825 */ /* 0x004fcc00078e0004 */
[----:B------:R-:W2:Y:S01]  /*00f0*/  LDG.E R5, desc[UR4][R4.64] ;  /* 0x0000000404057981 */ /* 0x000ea2000c1e1900 */
[----:B---3--:R-:W-:Y:S01]  /*0100*/  IMAD.WIDE.U32 R6, R9, 0x4, R6 ;  /* 0x0000000409067825 */ /* 0x008fe200078e0006 */
[----:B----4-:R-:W-:-:S04]  /*0110*/  SHF.L.U32 R0, R2, 0x16, RZ ;  /* 0x0000001602007819 */ /* 0x010fc800000006ff */
[----:B--2---:R-:W-:-:S05]  /*0120*/  LOP3.LUT R9, R0, R5, RZ, 0xfc, !PT ;  /* 0x0000000500097212 */ /* 0x004fca00078efcff */
[----:B------:R-:W-:Y:S01]  /*0130*/  STG.E desc[UR4][R6.64], R9 ;  /* 0x0000000906007986 */ /* 0x000fe2000c101904 */
[----:B------:R-:W-:Y:S05]  /*0140*/  EXIT ;  /* 0x000000000000794d */ /* 0x000fea0003800000 */
.L_x_28:
        /* <DEDUP_REMOVED lines=11> */
.L_x_53:


//--------------------- .nv.shared.reserved.0     --------------------------
	.section	.nv.shared.reserved.0,"aw",@nobits
	.weak		__nv_reservedSMEM_offset_0_alias
	.size		__nv_reservedSMEM_offset_0_alias, 0, 64
	.other		__nv_reservedSMEM_offset_0_alias,@"STO_CUDA_RESERVED_SHARED STV_DEFAULT"
__nv_reservedSMEM_offset_0_alias:
	.zero		0
	.zero		64


//--------------------- .nv.constant0._Z14MakeVertexListPjS_S_j --------------------------
	.section	.nv.constant0._Z14MakeVertexListPjS_S_j,"a",@progbits
	.sectionflags	@""
	.align	4
.nv.constant0._Z14MakeVertexListPjS_S_j:
	.zero		924


//--------------------- .nv.constant0._Z21MakeFlagForVertexListPjS_j --------------------------
	.section	.nv.constant0._Z21MakeFlagForVertexListPjS_j,"a",@progbits
	.sectionflags	@""
	.align	4
.nv.constant0._Z21MakeFlagForVertexListPjS_j:
	.zero		916


//--------------------- .nv.constant0._Z11CopyEdgeMapPjS_j --------------------------
	.section	.nv.constant0._Z11CopyEdgeMapPjS_j,"a",@progbits
	.sectionflags	@""
	.align	4
.nv.constant0._Z11CopyEdgeMapPjS_j:
	.zero		916


//--------------------- .nv.constant0._Z15CompactEdgeListPjS_S_S_PyS_S_S_S_ --------------------------
	.section	.nv.constant0._Z15CompactEdgeListPjS_S_S_PyS_S_S_S_,"a",@progbits
	.sectionflags	@""
	.align	4
.nv.constant0._Z15CompactEdgeListPjS_S_S_PyS_S_S_S_:
	.zero		968


//--------------------- .nv.constant0._Z11MarkEdgesUVPjPyS_j --------------------------
	.section	.nv.constant0._Z11MarkEdgesUVPjPyS_j,"a",@progbits
	.sectionflags	@""
	.align	4
.nv.constant0._Z11MarkEdgesUVPjPyS_j:
	.zero		924


//--------------------- .nv.constant0._Z29AppendForDuplicateEdgeRemovalPyPjS0_S0_S0_j --------------------------
	.section	.nv.constant0._Z29AppendForDuplicateEdgeRemovalPyPjS0_S0_S0_j,"a",@progbits
	.sectionflags	@""
	.align	4
.nv.constant0._Z29AppendForDuplicateEdgeRemovalPyPjS0_S0_S0_j:
	.zero		940


//--------------------- .nv.constant0._Z17CopyEdgeArrayBackPjS_j --------------------------
	.section	.nv.constant0._Z17CopyEdgeArrayBackPjS_j,"a",@progbits
	.sectionflags	@""
	.align	4
.nv.constant0._Z17CopyEdgeArrayBackPjS_j:
	.zero		916


//--------------------- .nv.constant0._Z15RemoveSelfEdgesPjS_S_S_j --------------------------
	.section	.nv.constant0._Z15RemoveSelfEdgesPjS_S_S_j,"a",@progbits
	.sectionflags	@""
	.align	4
.nv.constant0._Z15RemoveSelfEdgesPjS_S_S_j:
	.zero		932


//--------------------- .nv.constant0._Z13CopyEdgeArrayPjS_j --------------------------
	.section	.nv.constant0._Z13CopyEdgeArrayPjS_j,"a",@progbits
	.sectionflags	@""
	.align	4
.nv.constant0._Z13CopyEdgeArrayPjS_j:
	.zero		916


//--------------------- .nv.constant0._Z15MakeFlagForUIdsPjS_j --------------------------
	.section	.nv.constant0._Z15MakeFlagForUIdsPjS_j,"a",@progbits
	.sectionflags	@""
	.align	4
.nv.constant0._Z15MakeFlagForUIdsPjS_j:
	.zero		916


//--------------------- .nv.constant0._Z15MakeFlagForScanPjPyj --------------------------
	.section	.nv.constant0._Z15MakeFlagForScanPjPyj,"a",@progbits
	.sectionflags	@""
	.align	4
.nv.constant0._Z15MakeFlagForScanPjPyj:
	.zero		916


//--------------------- .nv.constant0._Z26CopySuperVertexIDPerVertexPjS_j --------------------------
	.section	.nv.constant0._Z26CopySuperVertexIDPerVertexPjS_j,"a",@progbits
	.sectionflags	@""
	.align	4
.nv.constant0._Z26CopySuperVertexIDPerVertexPjS_j:
	.zero		916


//--------------------- .nv.constant0._Z26MakeSuperVertexIDPerVertexPjPyS_j --------------------------
	.section	.nv.constant0._Z26MakeSuperVertexIDPerVertexPjPyS_j,"a",@progbits
	.sectionflags	@""
	.align	4
.nv.constant0._Z26MakeSuperVertexIDPerVertexPjPyS_j:
	.zero		924


//--------------------- .nv.constant0._Z23AppendVertexIDsForSplitPyPjj --------------------------
	.section	.nv.constant0._Z23AppendVertexIDsForSplitPyPjj,"a",@progbits
	.sectionflags	@""
	.align	4
.nv.constant0._Z23AppendVertexIDsForSplitPyPjj:
	.zero		916


//--------------------- .nv.constant0._Z10CopyToSuccPjS_j --------------------------
	.section	.nv.constant0._Z10CopyToSuccPjS_j,"a",@progbits
	.sectionflags	@""
	.align	4
.nv.constant0._Z10CopyToSuccPjS_j:
	.zero		916


//--------------------- .nv.constant0._Z25PropagateRepresentativeIDPjS_Pbj --------------------------
	.section	.nv.constant0._Z25PropagateRepresentativeIDPjS_Pbj,"a",@progbits
	.sectionflags	@""
	.align	4
.nv.constant0._Z25PropagateRepresentativeIDPjS_Pbj:
	.zero		924


//--------------------- .nv.constant0._Z10SuccToCopyPjS_j --------------------------
	.section	.nv.constant0._Z10SuccToCopyPjS_j,"a",@progbits
	.sectionflags	@""
	.align	4
.nv.constant0._Z10SuccToCopyPjS_j:
	.zero		916


//--------------------- .nv.constant0._Z12RemoveCyclesPjj --------------------------
	.section	.nv.constant0._Z12RemoveCyclesPjj,"a",@progbits
	.sectionflags	@""
	.align	4
.nv.constant0._Z12RemoveCyclesPjj:
	.zero		908


//--------------------- .nv.constant0._Z17MakeSucessorArrayPjS_S_jj --------------------------
	.section	.nv.constant0._Z17MakeSucessorArrayPjS_S_jj,"a",@progbits
	.sectionflags	@""
	.align	4
.nv.constant0._Z17MakeSucessorArrayPjS_S_jj:
	.zero		928


//--------------------- .nv.constant0._Z10MakeFlag_3PjS_j --------------------------
	.section	.nv.constant0._Z10MakeFlag_3PjS_j,"a",@progbits
	.sectionflags	@""
	.align	4
.nv.constant0._Z10MakeFlag_3PjS_j:
	.zero		916


//--------------------- .nv.constant0._Z10ClearArrayPjj --------------------------
	.section	.nv.constant0._Z10ClearArrayPjj,"a",@progbits
	.sectionflags	@""
	.align	4
.nv.constant0._Z10ClearArrayPjj:
	.zero		908


//--------------------- .nv.constant0._Z14AppendKernel_1PjS_S_j --------------------------
	.section	.nv.constant0._Z14AppendKernel_1PjS_S_j,"a",@progbits
	.sectionflags	@""
	.align	4
.nv.constant0._Z14AppendKernel_1PjS_S_j:
	.zero		924


//--------------------- SYMBOLS --------------------------

	.type		.nv.reservedSmem.offset0,@object
	.size		.nv.reservedSmem.offset0,0x4
